	.target	sm_90a

	.elftype	@"ET_EXEC"


//--------------------- .note.nv.tkinfo           --------------------------
	.section	.note.nv.tkinfo,"",@"SHT_NOTE"
	.sectionflags	@"SHF_NOTE_NV_TKINFO"
	.tkinfo
        /*0018*/ 	.word	0x00000002
        /*0030*/ 	.string	""
        /*0030*/ 	.string	"ptxas"
        /*0030*/ 	.string	"Cuda compilation tools, release 13.0, V13.0.88"
        /*0030*/ 	.string	"Build cuda_13.0.r13.0/compiler.36424714_0"
        /*0030*/ 	.string	"-arch sm_90a -m 64 "



//--------------------- .note.nv.cuinfo           --------------------------
	.section	.note.nv.cuinfo,"",@"SHT_NOTE"
	.sectionflags	@"SHF_NOTE_NV_CUINFO"
        /*0018*/ 	.short	0x0002
        /*001a*/ 	.short	0x005a
        /*001c*/ 	.short	0x0082
	.zero		2


//--------------------- .nv.info                  --------------------------
	.section	.nv.info,"",@"SHT_CUDA_INFO"
	.align	4


	//----- nvinfo : EIATTR_REGCOUNT
	.align		4
        /*0000*/ 	.byte	0x04, 0x2f
        /*0002*/ 	.short	(.L_15 - .L_14)
	.align		4
.L_14:
        /*0004*/ 	.word	index@(_ZN7cutlass13device_kernelINS_4fmha6kernel28FmhaKernelTmaWarpSpecializedINS1_10collective30FmhaMainloopTmaWarpSpecializedINS_6half_tEffN4cute5tupleIJNS7_1CILi128EEENS9_ILi256EEENS9_ILi64EEEEEENS8_IJiNS9_ILi1EEENS8_IJiiEEEEEESG_SG_NS4_13DefaultFusionEJEEENS4_15FmhaFwdEpilogueIS6_fNS8_IJSC_SC_SB_EEEEENS2_23IndividualTileSchedulerEJEEEEEvNT_6ParamsE)
        /*0008*/ 	.word	0x000000a8


	//----- nvinfo : EIATTR_FRAME_SIZE
	.align		4
.L_15:
        /*000c*/ 	.byte	0x04, 0x11
        /*000e*/ 	.short	(.L_17 - .L_16)
	.align		4
.L_16:
        /*0010*/ 	.word	index@($__internal_0_$__cuda_sm20_rcp_rn_f32_slowpath)
        /*0014*/ 	.word	0x00000000


	//----- nvinfo : EIATTR_FRAME_SIZE
	.align		4
.L_17:
        /*0018*/ 	.byte	0x04, 0x11
        /*001a*/ 	.short	(.L_19 - .L_18)
	.align		4
.L_18:
        /*001c*/ 	.word	index@(_ZN7cutlass13device_kernelINS_4fmha6kernel28FmhaKernelTmaWarpSpecializedINS1_10collective30FmhaMainloopTmaWarpSpecializedINS_6half_tEffN4cute5tupleIJNS7_1CILi128EEENS9_ILi256EEENS9_ILi64EEEEEENS8_IJiNS9_ILi1EEENS8_IJiiEEEEEESG_SG_NS4_13DefaultFusionEJEEENS4_15FmhaFwdEpilogueIS6_fNS8_IJSC_SC_SB_EEEEENS2_23IndividualTileSchedulerEJEEEEEvNT_6ParamsE)
        /*0020*/ 	.word	0x00000000


	//----- nvinfo : EIATTR_MIN_STACK_SIZE
	.align		4
.L_19:
        /*0024*/ 	.byte	0x04, 0x12
        /*0026*/ 	.short	(.L_21 - .L_20)
	.align		4
.L_20:
        /*0028*/ 	.word	index@(_ZN7cutlass13device_kernelINS_4fmha6kernel28FmhaKernelTmaWarpSpecializedINS1_10collective30FmhaMainloopTmaWarpSpecializedINS_6half_tEffN4cute5tupleIJNS7_1CILi128EEENS9_ILi256EEENS9_ILi64EEEEEENS8_IJiNS9_ILi1EEENS8_IJiiEEEEEESG_SG_NS4_13DefaultFusionEJEEENS4_15FmhaFwdEpilogueIS6_fNS8_IJSC_SC_SB_EEEEENS2_23IndividualTileSchedulerEJEEEEEvNT_6ParamsE)
        /*002c*/ 	.word	0x00000000
.L_21:


//--------------------- .nv.compat                --------------------------
	.section	.nv.compat,"",@"SHT_CUDA_COMPAT_INFO"
	.align	4
        /*0000*/ 	.byte	0x02, 0x09, 0x01, 0x00, 0x02, 0x02, 0x04, 0x00, 0x02, 0x05, 0x05, 0x00, 0x03, 0x07, 0x01, 0x01
        /*0010*/ 	.byte	0x02, 0x03, 0x01, 0x00, 0x02, 0x06, 0x01, 0x00, 0x04, 0x0b, 0x08, 0x00, 0x00, 0x00, 0x00, 0x00
        /*0020*/ 	.byte	0x00, 0x00, 0x00, 0x00


//--------------------- .nv.info._ZN7cutlass13device_kernelINS_4fmha6kernel28FmhaKernelTmaWarpSpecializedINS1_10collective30FmhaMainloopTmaWarpSpecializedINS_6half_tEffN4cute5tupleIJNS7_1CILi128EEENS9_ILi256EEENS9_ILi64EEEEEENS8_IJiNS9_ILi1EEENS8_IJiiEEEEEESG_SG_NS4_13DefaultFusionEJEEENS4_15FmhaFwdEpilogueIS6_fNS8_IJSC_SC_SB_EEEEENS2_23IndividualTileSchedulerEJEEEEEvNT_6ParamsE --------------------------
	.section	.nv.info._ZN7cutlass13device_kernelINS_4fmha6kernel28FmhaKernelTmaWarpSpecializedINS1_10collective30FmhaMainloopTmaWarpSpecializedINS_6half_tEffN4cute5tupleIJNS7_1CILi128EEENS9_ILi256EEENS9_ILi64EEEEEENS8_IJiNS9_ILi1EEENS8_IJiiEEEEEESG_SG_NS4_13DefaultFusionEJEEENS4_15FmhaFwdEpilogueIS6_fNS8_IJSC_SC_SB_EEEEENS2_23IndividualTileSchedulerEJEEEEEvNT_6ParamsE,"",@"SHT_CUDA_INFO"
	.sectionflags	@""
	.align	4


	//----- nvinfo : EIATTR_CUDA_API_VERSION
	.align		4
        /*0000*/ 	.byte	0x04, 0x37
        /*0002*/ 	.short	(.L_23 - .L_22)
.L_22:
        /*0004*/ 	.word	0x00000082


	//----- nvinfo : EIATTR_KPARAM_INFO
	.align		4
.L_23:
        /*0008*/ 	.byte	0x04, 0x17
        /*000a*/ 	.short	(.L_25 - .L_24)
.L_24:
        /*000c*/ 	.word	0x00000000
        /*0010*/ 	.short	0x0000
        /*0012*/ 	.short	0x0070
        /*0014*/ 	.byte	0x00, 0xf0, 0x01, 0x20


	//----- nvinfo : EIATTR_SPARSE_MMA_MASK
	.align		4
.L_25:
        /*0018*/ 	.byte	0x03, 0x50
        /*001a*/ 	.short	0x0000


	//----- nvinfo : EIATTR_MAXREG_COUNT
	.align		4
        /*001c*/ 	.byte	0x03, 0x1b
        /*001e*/ 	.short	0x00a8


	//----- nvinfo : EIATTR_NUM_BARRIERS
	.align		4
        /*0020*/ 	.byte	0x02, 0x4c
        /*0022*/ 	.byte	0x02
	.zero		1


	//----- nvinfo : EIATTR_EXTERNS
	.align		4
        /*0024*/ 	.byte	0x04, 0x0f
        /*0026*/ 	.short	(.L_27 - .L_26)


	//   ....[0]....
	.align		4
.L_26:
        /*0028*/ 	.word	index@(__assertfail)


	//----- nvinfo : EIATTR_MERCURY_ISA_VERSION
	.align		4
.L_27:
        /*002c*/ 	.byte	0x03, 0x5f
        /*002e*/ 	.short	0x0101


	//----- nvinfo : EIATTR_INT_WARP_WIDE_INSTR_OFFSETS
	.align		4
        /*0030*/ 	.byte	0x04, 0x31
        /*0032*/ 	.short	(.L_29 - .L_28)


	//   ....[0]....
.L_28:
        /*0034*/ 	.word	0x000006f0


	//   ....[1]....
        /*0038*/ 	.word	0x00000700


	//   ....[2]....
        /*003c*/ 	.word	0x00000710


	//   ....[3]....
        /*0040*/ 	.word	0x00000720


	//   ....[4]....
        /*0044*/ 	.word	0x00000790


	//----- nvinfo : EIATTR_COOP_GROUP_MASK_REGIDS
	.align		4
.L_29:
        /*0048*/ 	.byte	0x04, 0x29
        /*004a*/ 	.short	(.L_31 - .L_30)


	//   ....[0]....
.L_30:
        /*004c*/ 	.word	0xffffffff


	//   ....[1]....
        /*0050*/ 	.word	0xffffffff


	//   ....[2]....
        /*0054*/ 	.word	0xffffffff


	//   ....[3]....
        /*0058*/ 	.word	0xffffffff


	//   ....[4]....
        /*005c*/ 	.word	0xffffffff


	//   ....[5]....
        /*0060*/ 	.word	0xffffffff


	//   ....[6]....
        /*0064*/ 	.word	0xffffffff


	//   ....[7]....
        /*0068*/ 	.word	0xffffffff


	//   ....[8]....
        /*006c*/ 	.word	0xffffffff


	//   ....[9]....
        /*0070*/ 	.word	0xffffffff


	//   ....[10]....
        /*0074*/ 	.word	0xffffffff


	//   ....[11]....
        /*0078*/ 	.word	0xffffffff


	//   ....[12]....
        /*007c*/ 	.word	0xffffffff


	//   ....[13]....
        /*0080*/ 	.word	0xffffffff


	//   ....[14]....
        /*0084*/ 	.word	0xffffffff


	//   ....[15]....
        /*0088*/ 	.word	0xffffffff


	//   ....[16]....
        /*008c*/ 	.word	0xffffffff


	//   ....[17]....
        /*0090*/ 	.word	0xffffffff


	//----- nvinfo : EIATTR_COOP_GROUP_INSTR_OFFSETS
	.align		4
.L_31:
        /*0094*/ 	.byte	0x04, 0x28
        /*0096*/ 	.short	(.L_33 - .L_32)


	//   ....[0]....
.L_32:
        /*0098*/ 	.word	0x00000050


	//   ....[1]....
        /*009c*/ 	.word	0x00000080


	//   ....[2]....
        /*00a0*/ 	.word	0x000001b0


	//   ....[3]....
        /*00a4*/ 	.word	0x00000370


	//   ....[4]....
        /*00a8*/ 	.word	0x00000530


	//   ....[5]....
        /*00ac*/ 	.word	0x00000690


	//   ....[6]....
        /*00b0*/ 	.word	0x00001840


	//   ....[7]....
        /*00b4*/ 	.word	0x000018d0


	//   ....[8]....
        /*00b8*/ 	.word	0x00001920


	//   ....[9]....
        /*00bc*/ 	.word	0x000019f0


	//   ....[10]....
        /*00c0*/ 	.word	0x000063b0


	//   ....[11]....
        /*00c4*/ 	.word	0x000063e0


	//   ....[12]....
        /*00c8*/ 	.word	0x00007930


	//   ....[13]....
        /*00cc*/ 	.word	0x00007a70


	//   ....[14]....
        /*00d0*/ 	.word	0x0000a6f0


	//   ....[15]....
        /*00d4*/ 	.word	0x0000a720


	//   ....[16]....
        /*00d8*/ 	.word	0x0000a780


	//   ....[17]....
        /*00dc*/ 	.word	0x0000a790


	//----- nvinfo : EIATTR_REG_RECONFIG
	.align		4
.L_33:
        /*00e0*/ 	.byte	0x01, 0x54
	.zero		2


	//----- nvinfo : EIATTR_SYSCALL_OFFSETS
	.align		4
        /*00e4*/ 	.byte	0x04, 0x46
        /*00e6*/ 	.short	(.L_35 - .L_34)


	//   ....[0]....
.L_34:
        /*00e8*/ 	.word	0x0000b170


	//   ....[1]....
        /*00ec*/ 	.word	0x0000b2d0


	//----- nvinfo : EIATTR_MBARRIER_INSTR_OFFSETS
	.align		4
.L_35:
        /*00f0*/ 	.byte	0x04, 0x39
        /*00f2*/ 	.short	(.L_37 - .L_36)


	//   ....[0]....
.L_36:
        /*00f4*/ 	.word	0x00000320
        /*00f8*/ 	.word	0x000000ff
        /*00fc*/ 	.word	0x0002c050
        /*0100*/ 	.short	0x0100
        /*0102*/ 	.byte	0x0b
	.zero		1


	//   ....[1]....
        /*0104*/ 	.word	0x00000330
        /*0108*/ 	.word	0x000000ff
        /*010c*/ 	.word	0x0002c060
        /*0110*/ 	.short	0x0100
        /*0112*/ 	.byte	0x0b
	.zero		1


	//   ....[2]....
        /*0114*/ 	.word	0x00000340
        /*0118*/ 	.word	0x000000ff
        /*011c*/ 	.word	0x0002c058
        /*0120*/ 	.short	0x0100
        /*0122*/ 	.byte	0x0b
	.zero		1


	//   ....[3]....
        /*0124*/ 	.word	0x00000350
        /*0128*/ 	.word	0x000000ff
        /*012c*/ 	.word	0x0002c068
        /*0130*/ 	.short	0x0100
        /*0132*/ 	.byte	0x0b
	.zero		1


	//   ....[4]....
        /*0134*/ 	.word	0x00000480
        /*0138*/ 	.word	0x000000ff
        /*013c*/ 	.word	0x0002c000
        /*0140*/ 	.short	0x0100
        /*0142*/ 	.byte	0x0b
	.zero		1


	//   ....[5]....
        /*0144*/ 	.word	0x00000490
        /*0148*/ 	.word	0x000000ff
        /*014c*/ 	.word	0x0002c028
        /*0150*/ 	.short	0x0100
        /*0152*/ 	.byte	0x0b
	.zero		1


	//   ....[6]....
        /*0154*/ 	.word	0x000004a0
        /*0158*/ 	.word	0x000000ff
        /*015c*/ 	.word	0x0002c008
        /*0160*/ 	.short	0x0100
        /*0162*/ 	.byte	0x0b
	.zero		1


	//   ....[7]....
        /*0164*/ 	.word	0x000004b0
        /*0168*/ 	.word	0x000000ff
        /*016c*/ 	.word	0x0002c030
        /*0170*/ 	.short	0x0100
        /*0172*/ 	.byte	0x0b
	.zero		1


	//   ....[8]....
        /*0174*/ 	.word	0x000004c0
        /*0178*/ 	.word	0x000000ff
        /*017c*/ 	.word	0x0002c010
        /*0180*/ 	.short	0x0100
        /*0182*/ 	.byte	0x0b
	.zero		1


	//   ....[9]....
        /*0184*/ 	.word	0x000004d0
        /*0188*/ 	.word	0x000000ff
        /*018c*/ 	.word	0x0002c038
        /*0190*/ 	.short	0x0100
        /*0192*/ 	.byte	0x0b
	.zero		1


	//   ....[10]....
        /*0194*/ 	.word	0x000004e0
        /*0198*/ 	.word	0x000000ff
        /*019c*/ 	.word	0x0002c018
        /*01a0*/ 	.short	0x0100
        /*01a2*/ 	.byte	0x0b
	.zero		1


	//   ....[11]....
        /*01a4*/ 	.word	0x000004f0
        /*01a8*/ 	.word	0x000000ff
        /*01ac*/ 	.word	0x0002c040
        /*01b0*/ 	.short	0x0100
        /*01b2*/ 	.byte	0x0b
	.zero		1


	//   ....[12]....
        /*01b4*/ 	.word	0x00000500
        /*01b8*/ 	.word	0x000000ff
        /*01bc*/ 	.word	0x0002c020
        /*01c0*/ 	.short	0x0100
        /*01c2*/ 	.byte	0x0b
	.zero		1


	//   ....[13]....
        /*01c4*/ 	.word	0x00000510
        /*01c8*/ 	.word	0x000000ff
        /*01cc*/ 	.word	0x0002c048
        /*01d0*/ 	.short	0x0100
        /*01d2*/ 	.byte	0x0b
	.zero		1


	//   ....[14]....
        /*01d4*/ 	.word	0x00000640
        /*01d8*/ 	.word	0x000000ff
        /*01dc*/ 	.word	0x0002c070
        /*01e0*/ 	.short	0x0100
        /*01e2*/ 	.byte	0x0b
	.zero		1


	//   ....[15]....
        /*01e4*/ 	.word	0x00000650
        /*01e8*/ 	.word	0x000000ff
        /*01ec*/ 	.word	0x0002c080
        /*01f0*/ 	.short	0x0100
        /*01f2*/ 	.byte	0x0b
	.zero		1


	//   ....[16]....
        /*01f4*/ 	.word	0x00000660
        /*01f8*/ 	.word	0x000000ff
        /*01fc*/ 	.word	0x0002c078
        /*0200*/ 	.short	0x0100
        /*0202*/ 	.byte	0x0b
	.zero		1


	//   ....[17]....
        /*0204*/ 	.word	0x00000670
        /*0208*/ 	.word	0x000000ff
        /*020c*/ 	.word	0x0002c088
        /*0210*/ 	.short	0x0100
        /*0212*/ 	.byte	0x0b
	.zero		1


	//   ....[18]....
        /*0214*/ 	.word	0x000007b0
        /*0218*/ 	.word	0x000000ff
        /*021c*/ 	.word	0x0002c090
        /*0220*/ 	.short	0x0100
        /*0222*/ 	.byte	0x08
	.zero		1


	//   ....[19]....
        /*0224*/ 	.word	0x000007c0
        /*0228*/ 	.word	0x000000ff
        /*022c*/ 	.word	0x0002c098
        /*0230*/ 	.short	0x0100
        /*0232*/ 	.byte	0x08
	.zero		1


	//   ....[20]....
        /*0234*/ 	.word	0x000007d0
        /*0238*/ 	.word	0x000000ff
        /*023c*/ 	.word	0x0002c0a0
        /*0240*/ 	.short	0x0100
        /*0242*/ 	.byte	0x08
	.zero		1


	//   ....[21]....
        /*0244*/ 	.word	0x000007e0
        /*0248*/ 	.word	0x000000ff
        /*024c*/ 	.word	0x0002c0a8
        /*0250*/ 	.short	0x0100
        /*0252*/ 	.byte	0x08
	.zero		1


	//   ....[22]....
        /*0254*/ 	.word	0x000008e0
        /*0258*/ 	.word	0x000000ff
        /*025c*/ 	.word	0x0002c0c0
        /*0260*/ 	.short	0x0100
        /*0262*/ 	.byte	0x0b
	.zero		1


	//   ....[23]....
        /*0264*/ 	.word	0x000008f0
        /*0268*/ 	.word	0x000000ff
        /*026c*/ 	.word	0x0002c0d0
        /*0270*/ 	.short	0x0100
        /*0272*/ 	.byte	0x0b
	.zero		1


	//   ....[24]....
        /*0274*/ 	.word	0x00000900
        /*0278*/ 	.word	0x000000ff
        /*027c*/ 	.word	0x0002c0c8
        /*0280*/ 	.short	0x0100
        /*0282*/ 	.byte	0x0b
	.zero		1


	//   ....[25]....
        /*0284*/ 	.word	0x00000910
        /*0288*/ 	.word	0x000000ff
        /*028c*/ 	.word	0x0002c0d8
        /*0290*/ 	.short	0x0100
        /*0292*/ 	.byte	0x0b
	.zero		1


	//   ....[26]....
        /*0294*/ 	.word	0x00000d10
        /*0298*/ 	.word	0x000000ff
        /*029c*/ 	.word	0x0002c050
        /*02a0*/ 	.short	0x010a
        /*02a2*/ 	.byte	0x06
	.zero		1


	//   ....[27]....
        /*02a4*/ 	.word	0x00000d80
        /*02a8*/ 	.word	0x000000ff
        /*02ac*/ 	.word	0x0002c000
        /*02b0*/ 	.short	0x010a
        /*02b2*/ 	.byte	0x24
	.zero		1


	//   ....[28]....
        /*02b4*/ 	.word	0x00000df0
        /*02b8*/ 	.word	0x000000ff
        /*02bc*/ 	.word	0x00000000
        /*02c0*/ 	.short	0x010a
        /*02c2*/ 	.byte	0x0a
	.zero		1


	//   ....[29]....
        /*02c4*/ 	.word	0x00005200
        /*02c8*/ 	.word	0x00000002
        /*02cc*/ 	.word	0x00000000
        /*02d0*/ 	.short	0x0101
        /*02d2*/ 	.byte	0x19
	.zero		1


	//   ....[30]....
        /*02d4*/ 	.word	0x00005570
        /*02d8*/ 	.word	0x000000ff
        /*02dc*/ 	.word	0x0002c008
        /*02e0*/ 	.short	0x010a
        /*02e2*/ 	.byte	0x24
	.zero		1


	//   ....[31]....
        /*02e4*/ 	.word	0x00005c20
        /*02e8*/ 	.word	0x000000ff
        /*02ec*/ 	.word	0x00000000
        /*02f0*/ 	.short	0x0101
        /*02f2*/ 	.byte	0x04
	.zero		1


	//   ....[32]....
        /*02f4*/ 	.word	0x00005da0
        /*02f8*/ 	.word	0x000000ff
        /*02fc*/ 	.word	0x0002c000
        /*0300*/ 	.short	0x010a
        /*0302*/ 	.byte	0x0a
	.zero		1


	//   ....[33]....
        /*0304*/ 	.word	0x00009bc0
        /*0308*/ 	.word	0x000000ff
        /*030c*/ 	.word	0x0002c000
        /*0310*/ 	.short	0x010a
        /*0312*/ 	.byte	0x0b
	.zero		1


	//   ....[34]....
        /*0314*/ 	.word	0x00009fa0
        /*0318*/ 	.word	0x000000ff
        /*031c*/ 	.word	0x0002c000
        /*0320*/ 	.short	0x010a
        /*0322*/ 	.byte	0x0b
	.zero		1


	//   ....[35]....
        /*0324*/ 	.word	0x0000a520
        /*0328*/ 	.word	0x000000ff
        /*032c*/ 	.word	0x00000000
        /*0330*/ 	.short	0x0101
        /*0332*/ 	.byte	0x0b
	.zero		1


	//   ....[36]....
        /*0334*/ 	.word	0x0000a5d0
        /*0338*/ 	.word	0x000000ff
        /*033c*/ 	.word	0x00000000
        /*0340*/ 	.short	0x0101
        /*0342*/ 	.byte	0x07
	.zero		1


	//   ....[37]....
        /*0344*/ 	.word	0x0000aca0
        /*0348*/ 	.word	0x000000ff
        /*034c*/ 	.word	0x0002c098
        /*0350*/ 	.short	0x010a
        /*0352*/ 	.byte	0x04
	.zero		1


	//   ....[38]....
        /*0354*/ 	.word	0x0000bab0
        /*0358*/ 	.word	0x00000000
        /*035c*/ 	.word	0x0002c090
        /*0360*/ 	.short	0x0101
        /*0362*/ 	.byte	0x24
	.zero		1


	//   ....[39]....
        /*0364*/ 	.word	0x0000bc00
        /*0368*/ 	.word	0x00000003
        /*036c*/ 	.word	0x0002c060
        /*0370*/ 	.short	0x010a
        /*0372*/ 	.byte	0x3f
	.zero		1


	//   ....[40]....
        /*0374*/ 	.word	0x0000be60
        /*0378*/ 	.word	0x00000005
        /*037c*/ 	.word	0x0002c028
        /*0380*/ 	.short	0x010a
        /*0382*/ 	.byte	0x3f
	.zero		1


	//   ....[41]....
        /*0384*/ 	.word	0x0000c0a0
        /*0388*/ 	.word	0x00000004
        /*038c*/ 	.word	0x0002c060
        /*0390*/ 	.short	0x010a
        /*0392*/ 	.byte	0x3f
	.zero		1


	//   ....[42]....
        /*0394*/ 	.word	0x0000c310
        /*0398*/ 	.word	0x00000003
        /*039c*/ 	.word	0x0002c028
        /*03a0*/ 	.short	0x010a
        /*03a2*/ 	.byte	0x3f
	.zero		1


	//   ....[43]....
        /*03a4*/ 	.word	0x0000c640
        /*03a8*/ 	.word	0x00000006
        /*03ac*/ 	.word	0x0002c028
        /*03b0*/ 	.short	0x010a
        /*03b2*/ 	.byte	0x3f
	.zero		1


	//   ....[44]....
        /*03b4*/ 	.word	0x0000c8b0
        /*03b8*/ 	.word	0x00000006
        /*03bc*/ 	.word	0x0002c028
        /*03c0*/ 	.short	0x010a
        /*03c2*/ 	.byte	0x3f
	.zero		1


	//   ....[45]....
        /*03c4*/ 	.word	0x0000cb10
        /*03c8*/ 	.word	0x00000003
        /*03cc*/ 	.word	0x0002c050
        /*03d0*/ 	.short	0x010a
        /*03d2*/ 	.byte	0x3f
	.zero		1


	//   ....[46]....
        /*03d4*/ 	.word	0x0000cb70
        /*03d8*/ 	.word	0x00000000
        /*03dc*/ 	.word	0x0002c000
        /*03e0*/ 	.short	0x010a
        /*03e2*/ 	.byte	0x3f
	.zero		1


	//   ....[47]....
        /*03e4*/ 	.word	0x0000cbd0
        /*03e8*/ 	.word	0x00000003
        /*03ec*/ 	.word	0x00000000
        /*03f0*/ 	.short	0x010a
        /*03f2*/ 	.byte	0x3f
	.zero		1


	//   ....[48]....
        /*03f4*/ 	.word	0x0000cc30
        /*03f8*/ 	.word	0x00000006
        /*03fc*/ 	.word	0x0002c008
        /*0400*/ 	.short	0x010a
        /*0402*/ 	.byte	0x3f
	.zero		1


	//   ....[49]....
        /*0404*/ 	.word	0x0000cc90
        /*0408*/ 	.word	0x00000009
        /*040c*/ 	.word	0x0002c000
        /*0410*/ 	.short	0x010a
        /*0412*/ 	.byte	0x3f
	.zero		1


	//   ....[50]....
        /*0414*/ 	.word	0x0000ccf0
        /*0418*/ 	.word	0x00000006
        /*041c*/ 	.word	0x0002c000
        /*0420*/ 	.short	0x010a
        /*0422*/ 	.byte	0x3f
	.zero		1


	//   ....[51]....
        /*0424*/ 	.word	0x0000cd50
        /*0428*/ 	.word	0x00000003
        /*042c*/ 	.word	0x0002c098
        /*0430*/ 	.short	0x010a
        /*0432*/ 	.byte	0x3f
	.zero		1


	//   ....[52]....
        /*0434*/ 	.word	0x0000cda0
        /*0438*/ 	.word	0x00000003
        /*043c*/ 	.word	0x0002c060
        /*0440*/ 	.short	0x010a
        /*0442*/ 	.byte	0x3f
	.zero		1


	//   ....[53]....
        /*0444*/ 	.word	0x0000cdf0
        /*0448*/ 	.word	0x00000005
        /*044c*/ 	.word	0x0002c028
        /*0450*/ 	.short	0x010a
        /*0452*/ 	.byte	0x3f
	.zero		1


	//   ....[54]....
        /*0454*/ 	.word	0x0000ce40
        /*0458*/ 	.word	0x00000004
        /*045c*/ 	.word	0x0002c060
        /*0460*/ 	.short	0x010a
        /*0462*/ 	.byte	0x3f
	.zero		1


	//   ....[55]....
        /*0464*/ 	.word	0x0000ce90
        /*0468*/ 	.word	0x00000003
        /*046c*/ 	.word	0x0002c028
        /*0470*/ 	.short	0x010a
        /*0472*/ 	.byte	0x3f
	.zero		1


	//   ....[56]....
        /*0474*/ 	.word	0x0000cee0
        /*0478*/ 	.word	0x00000006
        /*047c*/ 	.word	0x0002c028
        /*0480*/ 	.short	0x010a
        /*0482*/ 	.byte	0x3f
	.zero		1


	//   ....[57]....
        /*0484*/ 	.word	0x0000cf30
        /*0488*/ 	.word	0x00000006
        /*048c*/ 	.word	0x0002c028
        /*0490*/ 	.short	0x010a
        /*0492*/ 	.byte	0x3f
	.zero		1


	//----- nvinfo : EIATTR_NUM_MBARRIERS
	.align		4
.L_37:
        /*0494*/ 	.byte	0x03, 0x38
        /*0496*/ 	.short	0x001a


	//----- nvinfo : EIATTR_EXIT_INSTR_OFFSETS
	.align		4
        /*0498*/ 	.byte	0x04, 0x1c
        /*049a*/ 	.short	(.L_39 - .L_38)


	//   ....[0]....
.L_38:
        /*049c*/ 	.word	0x000009b0


	//   ....[1]....
        /*04a0*/ 	.word	0x0000bac0


	//   ....[2]....
        /*04a4*/ 	.word	0x0000bb00


	//   ....[3]....
        /*04a8*/ 	.word	0x0000c510


	//   ....[4]....
        /*04ac*/ 	.word	0x0000caf0


	//----- nvinfo : EIATTR_MAX_THREADS
	.align		4
.L_39:
        /*04b0*/ 	.byte	0x04, 0x05
        /*04b2*/ 	.short	(.L_41 - .L_40)
.L_40:
        /*04b4*/ 	.word	0x00000180
        /*04b8*/ 	.word	0x00000001
        /*04bc*/ 	.word	0x00000001


	//----- nvinfo : EIATTR_CRS_STACK_SIZE
	.align		4
.L_41:
        /*04c0*/ 	.byte	0x04, 0x1e
        /*04c2*/ 	.short	(.L_43 - .L_42)
.L_42:
        /*04c4*/ 	.word	0x00000000


	//----- nvinfo : EIATTR_CBANK_PARAM_SIZE
	.align		4
.L_43:
        /*04c8*/ 	.byte	0x03, 0x19
        /*04ca*/ 	.short	0x0870


	//----- nvinfo : EIATTR_PARAM_CBANK
	.align		4
        /*04cc*/ 	.byte	0x04, 0x0a
        /*04ce*/ 	.short	(.L_45 - .L_44)
	.align		4
.L_44:
        /*04d0*/ 	.word	index@(.nv.constant0._ZN7cutlass13device_kernelINS_4fmha6kernel28FmhaKernelTmaWarpSpecializedINS1_10collective30FmhaMainloopTmaWarpSpecializedINS_6half_tEffN4cute5tupleIJNS7_1CILi128EEENS9_ILi256EEENS9_ILi64EEEEEENS8_IJiNS9_ILi1EEENS8_IJiiEEEEEESG_SG_NS4_13DefaultFusionEJEEENS4_15FmhaFwdEpilogueIS6_fNS8_IJSC_SC_SB_EEEEENS2_23IndividualTileSchedulerEJEEEEEvNT_6ParamsE)
        /*04d4*/ 	.short	0x0210
        /*04d6*/ 	.short	0x0870


	//----- nvinfo : EIATTR_SW_WAR
	.align		4
.L_45:
        /*04d8*/ 	.byte	0x04, 0x36
        /*04da*/ 	.short	(.L_47 - .L_46)
.L_46:
        /*04dc*/ 	.word	0x00000008
.L_47:


//--------------------- .nv.callgraph             --------------------------
	.section	.nv.callgraph,"",@"SHT_CUDA_CALLGRAPH"
	.align	4
	.sectionentsize	8
	.align		4
        /*0000*/ 	.word	0x00000000
	.align		4
        /*0004*/ 	.word	0xffffffff
	.align		4
        /*0008*/ 	.word	index@(_ZN7cutlass13device_kernelINS_4fmha6kernel28FmhaKernelTmaWarpSpecializedINS1_10collective30FmhaMainloopTmaWarpSpecializedINS_6half_tEffN4cute5tupleIJNS7_1CILi128EEENS9_ILi256EEENS9_ILi64EEEEEENS8_IJiNS9_ILi1EEENS8_IJiiEEEEEESG_SG_NS4_13DefaultFusionEJEEENS4_15FmhaFwdEpilogueIS6_fNS8_IJSC_SC_SB_EEEEENS2_23IndividualTileSchedulerEJEEEEEvNT_6ParamsE)
	.align		4
        /*000c*/ 	.word	index@(__assertfail)
	.align		4
        /*0010*/ 	.word	0x00000000
	.align		4
        /*0014*/ 	.word	0xfffffffe
	.align		4
        /*0018*/ 	.word	0x00000000
	.align		4
        /*001c*/ 	.word	0xfffffffd
	.align		4
        /*0020*/ 	.word	0x00000000
	.align		4
        /*0024*/ 	.word	0xfffffffc


//--------------------- .nv.constant4             --------------------------
	.section	.nv.constant4,"a",@progbits
	.align	8
	.align		8
.nv.constant4:
        /*0000*/ 	.dword	__assertfail
	.align		8
        /*0008*/ 	.dword	__unnamed_1
	.align		8
        /*0010*/ 	.dword	_ZN39_INTERNAL_5f385aca_4_k_cu_30d4527c_27864cuda3std3__45__cpo5beginE
	.align		8
        /*0018*/ 	.dword	_ZN39_INTERNAL_5f385aca_4_k_cu_30d4527c_27864cuda3std3__45__cpo3endE
	.align		8
        /*0020*/ 	.dword	_ZN39_INTERNAL_5f385aca_4_k_cu_30d4527c_27864cuda3std3__45__cpo6cbeginE
	.align		8
        /*0028*/ 	.dword	_ZN39_INTERNAL_5f385aca_4_k_cu_30d4527c_27864cuda3std3__45__cpo4cendE
	.align		8
        /*0030*/ 	.dword	_ZN39_INTERNAL_5f385aca_4_k_cu_30d4527c_27864cuda3std3__441_GLOBAL__N__5f385aca_4_k_cu_30d4527c_27866ignoreE
	.align		8
        /*0038*/ 	.dword	_ZN39_INTERNAL_5f385aca_4_k_cu_30d4527c_27864cuda3std3__419piecewise_constructE
	.align		8
        /*0040*/ 	.dword	_ZN39_INTERNAL_5f385aca_4_k_cu_30d4527c_27864cuda3std3__48in_placeE
	.align		8
        /*0048*/ 	.dword	_ZN39_INTERNAL_5f385aca_4_k_cu_30d4527c_27864cuda3std6ranges3__45__cpo4swapE
	.align		8
        /*0050*/ 	.dword	_ZN39_INTERNAL_5f385aca_4_k_cu_30d4527c_27864cuda3std6ranges3__45__cpo9iter_moveE
	.align		8
        /*0058*/ 	.dword	_ZN39_INTERNAL_5f385aca_4_k_cu_30d4527c_27864cute7productE
	.align		8
        /*0060*/ 	.dword	_ZN39_INTERNAL_5f385aca_4_k_cu_30d4527c_27864cute1_E
	.align		8
        /*0068*/ 	.dword	$str$24
	.align		8
        /*0070*/ 	.dword	$str$25


//--------------------- .text._ZN7cutlass13device_kernelINS_4fmha6kernel28FmhaKernelTmaWarpSpecializedINS1_10collective30FmhaMainloopTmaWarpSpecializedINS_6half_tEffN4cute5tupleIJNS7_1CILi128EEENS9_ILi256EEENS9_ILi64EEEEEENS8_IJiNS9_ILi1EEENS8_IJiiEEEEEESG_SG_NS4_13DefaultFusionEJEEENS4_15FmhaFwdEpilogueIS6_fNS8_IJSC_SC_SB_EEEEENS2_23IndividualTileSchedulerEJEEEEEvNT_6ParamsE --------------------------
	.section	.text._ZN7cutlass13device_kernelINS_4fmha6kernel28FmhaKernelTmaWarpSpecializedINS1_10collective30FmhaMainloopTmaWarpSpecializedINS_6half_tEffN4cute5tupleIJNS7_1CILi128EEENS9_ILi256EEENS9_ILi64EEEEEENS8_IJiNS9_ILi1EEENS8_IJiiEEEEEESG_SG_NS4_13DefaultFusionEJEEENS4_15FmhaFwdEpilogueIS6_fNS8_IJSC_SC_SB_EEEEENS2_23IndividualTileSchedulerEJEEEEEvNT_6ParamsE,"ax",@progbits
	.align	128
.text._ZN7cutlass13device_kernelINS_4fmha6kernel28FmhaKernelTmaWarpSpecializedINS1_10collective30FmhaMainloopTmaWarpSpecializedINS_6half_tEffN4cute5tupleIJNS7_1CILi128EEENS9_ILi256EEENS9_ILi64EEEEEENS8_IJiNS9_ILi1EEENS8_IJiiEEEEEESG_SG_NS4_13DefaultFusionEJEEENS4_15FmhaFwdEpilogueIS6_fNS8_IJSC_SC_SB_EEEEENS2_23IndividualTileSchedulerEJEEEEEvNT_6ParamsE:
        .type           _ZN7cutlass13device_kernelINS_4fmha6kernel28FmhaKernelTmaWarpSpecializedINS1_10collective30FmhaMainloopTmaWarpSpecializedINS_6half_tEffN4cute5tupleIJNS7_1CILi128EEENS9_ILi256EEENS9_ILi64EEEEEENS8_IJiNS9_ILi1EEENS8_IJiiEEEEEESG_SG_NS4_13DefaultFusionEJEEENS4_15FmhaFwdEpilogueIS6_fNS8_IJSC_SC_SB_EEEEENS2_23IndividualTileSchedulerEJEEEEEvNT_6ParamsE,@function
        .size           _ZN7cutlass13device_kernelINS_4fmha6kernel28FmhaKernelTmaWarpSpecializedINS1_10collective30FmhaMainloopTmaWarpSpecializedINS_6half_tEffN4cute5tupleIJNS7_1CILi128EEENS9_ILi256EEENS9_ILi64EEEEEENS8_IJiNS9_ILi1EEENS8_IJiiEEEEEESG_SG_NS4_13DefaultFusionEJEEENS4_15FmhaFwdEpilogueIS6_fNS8_IJSC_SC_SB_EEEEENS2_23IndividualTileSchedulerEJEEEEEvNT_6ParamsE,(.L_x_106 - _ZN7cutlass13device_kernelINS_4fmha6kernel28FmhaKernelTmaWarpSpecializedINS1_10collective30FmhaMainloopTmaWarpSpecializedINS_6half_tEffN4cute5tupleIJNS7_1CILi128EEENS9_ILi256EEENS9_ILi64EEEEEENS8_IJiNS9_ILi1EEENS8_IJiiEEEEEESG_SG_NS4_13DefaultFusionEJEEENS4_15FmhaFwdEpilogueIS6_fNS8_IJSC_SC_SB_EEEEENS2_23IndividualTileSchedulerEJEEEEEvNT_6ParamsE)
        .other          _ZN7cutlass13device_kernelINS_4fmha6kernel28FmhaKernelTmaWarpSpecializedINS1_10collective30FmhaMainloopTmaWarpSpecializedINS_6half_tEffN4cute5tupleIJNS7_1CILi128EEENS9_ILi256EEENS9_ILi64EEEEEENS8_IJiNS9_ILi1EEENS8_IJiiEEEEEESG_SG_NS4_13DefaultFusionEJEEENS4_15FmhaFwdEpilogueIS6_fNS8_IJSC_SC_SB_EEEEENS2_23IndividualTileSchedulerEJEEEEEvNT_6ParamsE,@"STO_CUDA_ENTRY STV_DEFAULT"
_ZN7cutlass13device_kernelINS_4fmha6kernel28FmhaKernelTmaWarpSpecializedINS1_10collective30FmhaMainloopTmaWarpSpecializedINS_6half_tEffN4cute5tupleIJNS7_1CILi128EEENS9_ILi256EEENS9_ILi64EEEEEENS8_IJiNS9_ILi1EEENS8_IJiiEEEEEESG_SG_NS4_13DefaultFusionEJEEENS4_15FmhaFwdEpilogueIS6_fNS8_IJSC_SC_SB_EEEEENS2_23IndividualTileSchedulerEJEEEEEvNT_6ParamsE:
[----:B------:R-:W1:Y:S01]  /*0000*/  LDC R1, c[0x0][0x28] ;  /* 0x00000a00ff017b82 */ /* 0x000e620000000800 */
[----:B------:R-:W2:Y:S01]  /*0010*/  S2R R6, SR_TID.X ;  /* 0x0000000000067919 */ /* 0x000ea20000002100 */
[----:B------:R-:W-:Y:S01]  /*0020*/  ELECT P1, URZ, PT ;  /* 0x00000000003f782f */ /* 0x000fe20003820000 */
[----:B------:R-:W-:Y:S01]  /*0030*/  BSSY B0, `(.L_x_0) ;  /* 0x0000017000007945 */ /* 0x000fe20003800000 */
[----:B--2---:R-:W-:-:S05]  /*0040*/  SHF.R.U32.HI R0, RZ, 0x5, R6 ;  /* 0x00000005ff007819 */ /* 0x004fca0000011606 */
[----:B------:R-:W2:Y:S02]  /*0050*/  SHFL.IDX PT, R2, R0, RZ, 0x1f ;  /* 0x00001fff00027589 */ /* 0x000ea400000e0000 */
[----:B--2---:R-:W-:Y:S02]  /*0060*/  R2UR UR4, R2 ;  /* 0x00000000020472ca */ /* 0x004fe400000e0000 */
[----:B------:R-:W-:-:S06]  /*0070*/  SHF.R.U32.HI R2, RZ, 0x7, R6 ;  /* 0x00000007ff027819 */ /* 0x000fcc0000011606 */
[----:B------:R-:W2:Y:S05]  /*0080*/  SHFL.IDX PT, R2, R2, RZ, 0x1f ;  /* 0x00001fff02027589 */ /* 0x000eaa00000e0000 */
[----:B------:R-:W-:Y:S02]  /*0090*/  USHF.R.S32.HI UR5, URZ, 0x1f, UR4 ;  /* 0x0000001f3f057899 */ /* 0x000fe40008011404 */
[----:B------:R-:W-:Y:S02]  /*00a0*/  ISETP.NE.OR P0, PT, RZ, UR4, !P1 ;  /* 0x00000004ff007c0c */ /* 0x000fe4000cf05670 */
[----:B------:R-:W-:-:S04]  /*00b0*/  ULEA.HI UR5, UR5, UR4, URZ, 0x2 ;  /* 0x0000000405057291 */ /* 0x000fc8000f8f103f */
[----:B------:R-:W-:-:S04]  /*00c0*/  ULOP3.LUT UR5, UR5, 0xfffffffc, URZ, 0xc0, !UPT ;  /* 0xfffffffc05057892 */ /* 0x000fc8000f8ec03f */
[----:B------:R-:W-:-:S03]  /*00d0*/  UIADD3 UR7, UR4, -UR5, URZ ;  /* 0x8000000504077290 */ /* 0x000fc6000fffe03f */
[----:B-1----:R-:W-:Y:S09]  /*00e0*/  @P0 BRA `(.L_x_1) ;  /* 0x00000000002c0947 */ /* 0x002ff20003800000 */
[----:B------:R-:W-:Y:S02]  /*00f0*/  ULDC.64 UR4, c[0x0][0x198] ;  /* 0x0000660000047ab9 */ /* 0x000fe40000000a00 */
[----:B------:R-:W-:Y:S02]  /*0100*/  UIADD3 UR8, UP0, UR4, 0xf0, URZ ;  /* 0x000000f004087890 */ /* 0x000fe4000ff1e03f */
[----:B------:R-:W-:Y:S02]  /*0110*/  UIADD3 UR10, UP1, UR4, 0x1f0, URZ ;  /* 0x000001f0040a7890 */ /* 0x000fe4000ff3e03f */
[----:B------:R-:W-:Y:S02]  /*0120*/  UIADD3 UR4, UP2, UR4, 0x2f0, URZ ;  /* 0x000002f004047890 */ /* 0x000fe4000ff5e03f */
[----:B------:R-:W-:Y:S02]  /*0130*/  UIADD3.X UR9, URZ, UR5, URZ, UP0, !UPT ;  /* 0x000000053f097290 */ /* 0x000fe400087fe43f */
[----:B------:R-:W-:-:S02]  /*0140*/  UIADD3.X UR11, URZ, UR5, URZ, UP1, !UPT ;  /* 0x000000053f0b7290 */ /* 0x000fc40008ffe43f */
[----:B------:R-:W-:-:S05]  /*0150*/  UIADD3.X UR5, URZ, UR5, URZ, UP2, !UPT ;  /* 0x000000053f057290 */ /* 0x000fca00097fe43f */
[----:B------:R1:W-:Y:S02]  /*0160*/  UTMACCTL.PF [UR8] ;  /* 0x00000000080079b9 */ /* 0x0003e40008040000 */
[----:B------:R1:W-:Y:S02]  /*0170*/  UTMACCTL.PF [UR10] ;  /* 0x000000000a0079b9 */ /* 0x0003e40008040000 */
[----:B------:R1:W-:Y:S02]  /*0180*/  UTMACCTL.PF [UR4] ;  /* 0x00000000040079b9 */ /* 0x0003e40008040000 */
[----:B-1----:R-:W-:Y:S01]  /*0190*/  NOP ;  /* 0x0000000000007918 */ /* 0x002fe20000000000 */
.L_x_1:
[----:B------:R-:W-:Y:S05]  /*01a0*/  BSYNC B0 ;  /* 0x0000000000007941 */ /* 0x000fea0003800000 */
.L_x_0:
[----:B------:R-:W1:Y:S01]  /*01b0*/  SHFL.IDX PT, R3, R0, RZ, 0x1f ;  /* 0x00001fff00037589 */ /* 0x000e6200000e0000 */
[----:B--2---:R-:W-:Y:S01]  /*01c0*/  R2UR UR37, R2 ;  /* 0x00000000022572ca */ /* 0x004fe200000e0000 */
[----:B------:R-:W-:-:S12]  /*01d0*/  UISETP.NE.AND UP0, UPT, UR7, 0x1, UPT ;  /* 0x000000010700788c */ /* 0x000fd8000bf05270 */
[----:B------:R-:W-:Y:S02]  /*01e0*/  UIADD3 UR10, UR37, -0x1, URZ ;  /* 0xffffffff250a7890 */ /* 0x000fe4000fffe03f */
[----:B------:R-:W-:Y:S02]  /*01f0*/  UISETP.EQ.AND UP2, UPT, UR37, URZ, !UP0 ;  /* 0x0000003f2500728c */ /* 0x000fe4000c742270 */
[----:B------:R-:W-:Y:S02]  /*0200*/  UISETP.GE.U32.AND UP1, UPT, UR10, 0x4, UPT ;  /* 0x000000040a00788c */ /* 0x000fe4000bf26070 */
[----:B------:R-:W-:Y:S01]  /*0210*/  USEL UR6, URZ, 0x1, !UP2 ;  /* 0x000000013f067887 */ /* 0x000fe2000d000000 */
[----:B-1----:R-:W-:-:S03]  /*0220*/  ISETP.NE.AND P0, PT, R3, RZ, PT ;  /* 0x000000ff0300720c */ /* 0x002fc60003f05270 */
[----:B------:R-:W-:-:S10]  /*0230*/  USEL UR6, UR6, 0x2, UP1 ;  /* 0x0000000206067887 */ /* 0x000fd40008800000 */
[----:B------:R-:W-:Y:S05]  /*0240*/  @P0 BRA `(.L_x_2) ;  /* 0x0000000000480947 */ /* 0x000fea0003800000 */
[----:B------:R-:W1:Y:S01]  /*0250*/  S2UR UR11, SR_CgaCtaId ;  /* 0x00000000000b79c3 */ /* 0x000e620000008800 */
[----:B------:R-:W-:Y:S01]  /*0260*/  UMOV UR4, 0x400 ;  /* 0x0000040000047882 */ /* 0x000fe20000000000 */
[----:B------:R-:W-:Y:S01]  /*0270*/  UMOV UR5, 0x1 ;  /* 0x0000000100057882 */ /* 0x000fe20000000000 */
[----:B------:R-:W-:Y:S01]  /*0280*/  UMOV UR8, 0x80 ;  /* 0x0000008000087882 */ /* 0x000fe20000000000 */
[----:B------:R-:W-:Y:S01]  /*0290*/  ELECT P0, URZ, PT ;  /* 0x00000000003f782f */ /* 0x000fe20003800000 */
[----:B------:R-:W-:-:S04]  /*02a0*/  UIADD3 UR8, -UR8, 0x100000, URZ ;  /* 0x0010000008087890 */ /* 0x000fc8000fffe13f */
[----:B------:R-:W-:Y:S02]  /*02b0*/  USHF.L.U32 UR9, UR8, 0xb, URZ ;  /* 0x0000000b08097899 */ /* 0x000fe4000800063f */
[----:B------:R-:W-:Y:S02]  /*02c0*/  USHF.L.U32 UR8, UR8, 0x1, URZ ;  /* 0x0000000108087899 */ /* 0x000fe4000800063f */
[----:B-1----:R-:W-:Y:S02]  /*02d0*/  ULEA UR11, UR11, UR4, 0x18 ;  /* 0x000000040b0b7291 */ /* 0x002fe4000f8ec03f */
[----:B------:R-:W-:-:S04]  /*02e0*/  UIADD3 UR4, -UR5, 0x100000, URZ ;  /* 0x0010000005047890 */ /* 0x000fc8000fffe13f */
[----:B------:R-:W-:Y:S02]  /*02f0*/  USHF.L.U32 UR5, UR4, 0xb, URZ ;  /* 0x0000000b04057899 */ /* 0x000fe4000800063f */
[----:B------:R-:W-:Y:S01]  /*0300*/  USHF.L.U32 UR4, UR4, 0x1, URZ ;  /* 0x0000000104047899 */ /* 0x000fe2000800063f */
[----:B------:R-:W1:Y:S11]  /*0310*/  FENCE.VIEW.ASYNC.S ;  /* 0x00000000000073c6 */ /* 0x000e760000000000 */
[----:B-1----:R1:W2:Y:S01]  /*0320*/  SYNCS.EXCH.64 URZ, [UR11+0x2c050], UR4 ;  /* 0x02c050040b3f75b2 */ /* 0x0022a20008000100 */
[----:B------:R1:W3:Y:S01]  /*0330*/  SYNCS.EXCH.64 URZ, [UR11+0x2c060], UR8 ;  /* 0x02c060080b3f75b2 */ /* 0x0002e20008000100 */
[----:B------:R1:W4:Y:S01]  /*0340*/  SYNCS.EXCH.64 URZ, [UR11+0x2c058], UR4 ;  /* 0x02c058040b3f75b2 */ /* 0x0003220008000100 */
[----:B------:R1:W1:Y:S01]  /*0350*/  SYNCS.EXCH.64 URZ, [UR11+0x2c068], UR8 ;  /* 0x02c068080b3f75b2 */ /* 0x0002620008000100 */
[----:B------:R-:W-:Y:S01]  /*0360*/  NOP ;  /* 0x0000000000007918 */ /* 0x000fe20000000000 */
.L_x_2:
[----:B------:R-:W5:Y:S01]  /*0370*/  SHFL.IDX PT, R2, R0, RZ, 0x1f ;  /* 0x00001fff00027589 */ /* 0x000f6200000e0000 */
[----:B------:R-:W-:Y:S01]  /*0380*/  NOP ;  /* 0x0000000000007918 */ /* 0x000fe20000000000 */
[----:B-----5:R-:W-:-:S13]  /*0390*/  ISETP.NE.AND P0, PT, R2, RZ, PT ;  /* 0x000000ff0200720c */ /* 0x020fda0003f05270 */
[----:B------:R-:W-:Y:S05]  /*03a0*/  @P0 BRA `(.L_x_3) ;  /* 0x0000000000600947 */ /* 0x000fea0003800000 */
[----:B-1----:R-:W1:Y:S01]  /*03b0*/  S2UR UR5, SR_CgaCtaId ;  /* 0x00000000000579c3 */ /* 0x002e620000008800 */
[----:B------:R-:W-:Y:S01]  /*03c0*/  UMOV UR4, 0x400 ;  /* 0x0000040000047882 */ /* 0x000fe20000000000 */
[----:B------:R-:W-:Y:S01]  /*03d0*/  UMOV UR8, 0x1 ;  /* 0x0000000100087882 */ /* 0x000fe20000000000 */
[----:B------:R-:W-:Y:S01]  /*03e0*/  UMOV UR12, 0x100 ;  /* 0x00000100000c7882 */ /* 0x000fe20000000000 */
[----:B------:R-:W-:-:S04]  /*03f0*/  UIADD3 UR8, -UR8, 0x100000, URZ ;  /* 0x0010000008087890 */ /* 0x000fc8000fffe13f */
[----:B------:R-:W-:Y:S02]  /*0400*/  USHF.L.U32 UR9, UR8, 0xb, URZ ;  /* 0x0000000b08097899 */ /* 0x000fe4000800063f */
[----:B------:R-:W-:Y:S01]  /*0410*/  USHF.L.U32 UR8, UR8, 0x1, URZ ;  /* 0x0000000108087899 */ /* 0x000fe2000800063f */
[----:B------:R-:W-:Y:S01]  /*0420*/  ELECT P0, URZ, PT ;  /* 0x00000000003f782f */ /* 0x000fe20003800000 */
[----:B-1----:R-:W-:Y:S02]  /*0430*/  ULEA UR11, UR5, UR4, 0x18 ;  /* 0x00000004050b7291 */ /* 0x002fe4000f8ec03f */
[----:B------:R-:W-:-:S04]  /*0440*/  UIADD3 UR4, -UR12, 0x100000, URZ ;  /* 0x001000000c047890 */ /* 0x000fc8000fffe13f */
[----:B------:R-:W-:Y:S02]  /*0450*/  USHF.L.U32 UR5, UR4, 0xb, URZ ;  /* 0x0000000b04057899 */ /* 0x000fe4000800063f */
[----:B------:R-:W-:Y:S01]  /*0460*/  USHF.L.U32 UR4, UR4, 0x1, URZ ;  /* 0x0000000104047899 */ /* 0x000fe2000800063f */
[----:B------:R-:W1:Y:S03]  /*0470*/  FENCE.VIEW.ASYNC.S ;  /* 0x00000000000073c6 */ /* 0x000e660000000000 */
[----:B-1----:R1:W1:Y:S08]  /*0480*/  SYNCS.EXCH.64 URZ, [UR11+0x2c000], UR8 ;  /* 0x02c000080b3f75b2 */ /* 0x0022700008000100 */
[----:B------:R1:W1:Y:S01]  /*0490*/  SYNCS.EXCH.64 URZ, [UR11+0x2c028], UR4 ;  /* 0x02c028040b3f75b2 */ /* 0x0002620008000100 */
        /* <DEDUP_REMOVED lines=8> */
[----:B------:R-:W-:Y:S01]  /*0520*/  NOP ;  /* 0x0000000000007918 */ /* 0x000fe20000000000 */
.L_x_3:
        /* <DEDUP_REMOVED lines=21> */
[----:B------:R-:W-:Y:S01]  /*0680*/  NOP ;  /* 0x0000000000007918 */ /* 0x000fe20000000000 */
.L_x_4:
[----:B------:R-:W5:Y:S01]  /*0690*/  SHFL.IDX PT, R2, R0, RZ, 0x1f ;  /* 0x00001fff00027589 */ /* 0x000f6200000e0000 */
[----:B------:R-:W-:Y:S01]  /*06a0*/  ELECT P0, URZ, PT ;  /* 0x00000000003f782f */ /* 0x000fe20003800000 */
[----:B------:R-:W-:Y:S01]  /*06b0*/  NOP ;  /* 0x0000000000007918 */ /* 0x000fe20000000000 */
[----:B-1----:R-:W-:Y:S02]  /*06c0*/  UMOV UR4, 0x80 ;  /* 0x0000008000047882 */ /* 0x002fe40000000000 */
[C---:B-----5:R-:W-:Y:S02]  /*06d0*/  ISETP.NE.OR P0, PT, R2.reuse, RZ, !P0 ;  /* 0x000000ff0200720c */ /* 0x060fe40004705670 */
[----:B------:R-:W-:-:S11]  /*06e0*/  ISETP.NE.AND P2, PT, R2, RZ, PT ;  /* 0x000000ff0200720c */ /* 0x000fd60003f45270 */
[----:B------:R-:W-:Y:S01]  /*06f0*/  VOTEU.ALL UP2, P0 ;  /* 0x00000000003f7886 */ /* 0x000fe20000040000 */
[----:B------:R-:W-:Y:S01]  /*0700*/  VOTEU.ALL UP3, P0 ;  /* 0x00000000003f7886 */ /* 0x000fe20000060000 */
[----:B------:R-:W-:Y:S01]  /*0710*/  VOTEU.ALL UP4, P0 ;  /* 0x00000000003f7886 */ /* 0x000fe20000080000 */
[----:B------:R-:W-:Y:S02]  /*0720*/  VOTEU.ALL UP5, P0 ;  /* 0x00000000003f7886 */ /* 0x000fe400000a0000 */
[----:B------:R-:W1:Y:S01]  /*0730*/  @!UP2 S2UR UR9, SR_CgaCtaId ;  /* 0x000000000009a9c3 */ /* 0x000e620000008800 */
[----:B------:R-:W-:Y:S01]  /*0740*/  @!UP2 UMOV UR8, 0x400 ;  /* 0x000004000008a882 */ /* 0x000fe20000000000 */
[----:B------:R-:W-:-:S04]  /*0750*/  @!UP2 UIADD3 UR4, -UR4, 0x100000, URZ ;  /* 0x001000000404a890 */ /* 0x000fc8000fffe13f */
[----:B------:R-:W-:Y:S02]  /*0760*/  @!UP2 USHF.L.U32 UR5, UR4, 0xb, URZ ;  /* 0x0000000b0405a899 */ /* 0x000fe4000800063f */
[----:B------:R-:W-:Y:S02]  /*0770*/  @!UP2 USHF.L.U32 UR4, UR4, 0x1, URZ ;  /* 0x000000010404a899 */ /* 0x000fe4000800063f */
[----:B-1----:R-:W-:Y:S01]  /*0780*/  @!UP2 ULEA UR8, UR9, UR8, 0x18 ;  /* 0x000000080908a291 */ /* 0x002fe2000f8ec03f */
[----:B------:R-:W-:Y:S01]  /*0790*/  VOTEU.ALL UP2, P0 ;  /* 0x00000000003f7886 */ /* 0x000fe20000040000 */
[----:B------:R-:W1:Y:S10]  /*07a0*/  FENCE.VIEW.ASYNC.S ;  /* 0x00000000000073c6 */ /* 0x000e740000000000 */
[----:B-1----:R1:W1:Y:S01]  /*07b0*/  @!UP2 SYNCS.EXCH.64 URZ, [UR8+0x2c090], UR4 ;  /* 0x02c09004083fa5b2 */ /* 0x0022620008000100 */
[----:B------:R1:W1:Y:S01]  /*07c0*/  @!UP3 SYNCS.EXCH.64 URZ, [UR8+0x2c098], UR4 ;  /* 0x02c09804083fb5b2 */ /* 0x0002620008000100 */
[----:B------:R1:W1:Y:S01]  /*07d0*/  @!UP4 SYNCS.EXCH.64 URZ, [UR8+0x2c0a0], UR4 ;  /* 0x02c0a004083fc5b2 */ /* 0x0002620008000100 */
[----:B------:R1:W1:Y:S01]  /*07e0*/  @!UP5 SYNCS.EXCH.64 URZ, [UR8+0x2c0a8], UR4 ;  /* 0x02c0a804083fd5b2 */ /* 0x0002620008000100 */
[----:B------:R-:W-:Y:S01]  /*07f0*/  NOP ;  /* 0x0000000000007918 */ /* 0x000fe20000000000 */
[----:B------:R-:W-:Y:S05]  /*0800*/  @P2 BRA `(.L_x_5) ;  /* 0x0000000000482947 */ /* 0x000fea0003800000 */
[----:B-1----:R-:W1:Y:S01]  /*0810*/  S2UR UR5, SR_CgaCtaId ;  /* 0x00000000000579c3 */ /* 0x002e620000008800 */
[----:B------:R-:W-:Y:S01]  /*0820*/  UMOV UR4, 0x400 ;  /* 0x0000040000047882 */ /* 0x000fe20000000000 */
[----:B------:R-:W-:Y:S01]  /*0830*/  UMOV UR8, 0x20 ;  /* 0x0000002000087882 */ /* 0x000fe20000000000 */
[----:B------:R-:W-:Y:S01]  /*0840*/  UMOV UR9, 0x80 ;  /* 0x0000008000097882 */ /* 0x000fe20000000000 */
[----:B------:R-:W-:Y:S01]  /*0850*/  ELECT P0, URZ, PT ;  /* 0x00000000003f782f */ /* 0x000fe20003800000 */
[----:B-1----:R-:W-:Y:S02]  /*0860*/  ULEA UR11, UR5, UR4, 0x18 ;  /* 0x00000004050b7291 */ /* 0x002fe4000f8ec03f */
[----:B------:R-:W-:-:S04]  /*0870*/  UIADD3 UR4, -UR8, 0x100000, URZ ;  /* 0x0010000008047890 */ /* 0x000fc8000fffe13f */
[----:B------:R-:W-:Y:S02]  /*0880*/  USHF.L.U32 UR5, UR4, 0xb, URZ ;  /* 0x0000000b04057899 */ /* 0x000fe4000800063f */
[----:B------:R-:W-:Y:S02]  /*0890*/  USHF.L.U32 UR4, UR4, 0x1, URZ ;  /* 0x0000000104047899 */ /* 0x000fe4000800063f */
        /* <DEDUP_REMOVED lines=9> */
.L_x_5:
[----:B------:R-:W-:Y:S01]  /*0930*/  ISETP.NE.AND P0, PT, RZ, UR37, PT ;  /* 0x00000025ff007c0c */ /* 0x000fe2000bf05270 */
[----:B------:R-:W-:Y:S01]  /*0940*/  NOP ;  /* 0x0000000000007918 */ /* 0x000fe20000000000 */
[----:B------:R-:W-:Y:S01]  /*0950*/  MOV R0, UR7 ;  /* 0x0000000700007c02 */ /* 0x000fe20008000f00 */
[----:B-1234-:R-:W-:Y:S03]  /*0960*/  BAR.SYNC.DEFER_BLOCKING 0x0 ;  /* 0x0000000000007b1d */ /* 0x01efe60000010000 */
[----:B------:R-:W-:-:S07]  /*0970*/  ISETP.EQ.AND P2, PT, R0, 0x1, P1 ;  /* 0x000000010000780c */ /* 0x000fce0000f42270 */
[----:B------:R-:W-:Y:S06]  /*0980*/  @!P0 BRA `(.L_x_6) ;  /* 0x000000b000508947 */ /* 0x000fec0003800000 */
[----:B------:R-:W-:-:S06]  /*0990*/  UISETP.GT.U32.AND UP2, UPT, UR10, 0x3, UPT ;  /* 0x000000030a00788c */ /* 0x000fcc000bf44070 */
[----:B------:R-:W-:-:S13]  /*09a0*/  PLOP3.LUT P0, PT, PT, PT, UP2, 0x80, 0x0 ;  /* 0x000000000000781c */ /* 0x000fda0003f0f028 */
[----:B------:R-:W-:Y:S05]  /*09b0*/  @P0 EXIT ;  /* 0x000000000000094d */ /* 0x000fea0003800000 */
.L_x_7:
[----:B------:R-:W-:-:S08]  /*09c0*/  NOP ;  /* 0x0000000000007918 */ /* 0x000fd00000000000 */
[----:B------:R-:W1:Y:S02]  /*09d0*/  USETMAXREG.TRY_ALLOC.CTAPOOL UP2, 0xf0 ;  /* 0x000000f0000079c8 */ /* 0x000e640008040600 */
[----:B-1----:R-:W-:-:S13]  /*09e0*/  PLOP3.LUT P0, PT, PT, PT, UP2, 0x80, 0x0 ;  /* 0x000000000000781c */ /* 0x002fda0003f0f028 */
[----:B------:R-:W-:Y:S05]  /*09f0*/  @!P0 BRA `(.L_x_7) ;  /* 0xfffffffc00f08947 */ /* 0x000fea000383ffff */
[----:B------:R-:W-:Y:S01]  /*0a00*/  UISETP.NE.AND UP2, UPT, UR37, 0x1, UPT ;  /* 0x000000012500788c */ /* 0x000fe2000bf45270 */
[----:B------:R-:W1:Y:S01]  /*0a10*/  S2UR UR42, SR_CTAID.X ;  /* 0x00000000002a79c3 */ /* 0x000e620000002500 */
[----:B------:R-:W-:Y:S01]  /*0a20*/  UMOV UR4, URZ ;  /* 0x0000003f00047c82 */ /* 0x000fe20008000000 */
[----:B------:R-:W-:-:S03]  /*0a30*/  UMOV UR5, URZ ;  /* 0x0000003f00057c82 */ /* 0x000fc60008000000 */
[----:B------:R-:W-:-:S13]  /*0a40*/  PLOP3.LUT P0, PT, PT, PT, UP2, 0x80, 0x0 ;  /* 0x000000000000781c */ /* 0x000fda0003f0f028 */
[----:B------:R-:W-:Y:S05]  /*0a50*/  @!P0 BRA `(.L_x_8) ;  /* 0x00000000003c8947 */ /* 0x000fea0003800000 */
[----:B------:R-:W-:Y:S01]  /*0a60*/  UISETP.NE.AND UP2, UPT, UR37, 0x2, UPT ;  /* 0x000000022500788c */ /* 0x000fe2000bf45270 */
[----:B------:R-:W-:-:S05]  /*0a70*/  UMOV UR5, 0x1 ;  /* 0x0000000100057882 */ /* 0x000fca0000000000 */
[----:B------:R-:W-:-:S13]  /*0a80*/  PLOP3.LUT P1, PT, PT, PT, UP2, 0x80, 0x0 ;  /* 0x000000000000781c */ /* 0x000fda0003f2f028 */
[----:B------:R-:W-:Y:S05]  /*0a90*/  @!P1 BRA `(.L_x_8) ;  /* 0x00000000002c9947 */ /* 0x000fea0003800000 */
[----:B------:R-:W-:-:S06]  /*0aa0*/  UISETP.NE.AND UP2, UPT, UR37, 0x3, UPT ;  /* 0x000000032500788c */ /* 0x000fcc000bf45270 */
[----:B------:R-:W-:-:S13]  /*0ab0*/  PLOP3.LUT P1, PT, PT, PT, UP2, 0x80, 0x0 ;  /* 0x000000000000781c */ /* 0x000fda0003f2f028 */
[----:B------:R-:W-:Y:S05]  /*0ac0*/  @!P1 BRA `(.L_x_9) ;  /* 0x0000000000189947 */ /* 0x000fea0003800000 */
[----:B------:R-:W-:-:S11]  /*0ad0*/  UISETP.NE.AND UP2, UPT, UR37, 0x4, UPT ;  /* 0x000000042500788c */ /* 0x000fd6000bf45270 */
[----:B------:R-:W-:Y:S01]  /*0ae0*/  @!UP2 UMOV UR4, 0x1 ;  /* 0x000000010004a882 */ /* 0x000fe20000000000 */
[----:B------:R-:W-:Y:S01]  /*0af0*/  @!UP2 UMOV UR5, 0x1 ;  /* 0x000000010005a882 */ /* 0x000fe20000000000 */
[----:B------:R-:W-:Y:S01]  /*0b00*/  @UP2 UMOV UR4, URZ ;  /* 0x0000003f00042c82 */ /* 0x000fe20008000000 */
[----:B------:R-:W-:Y:S01]  /*0b10*/  @UP2 UMOV UR5, URZ ;  /* 0x0000003f00052c82 */ /* 0x000fe20008000000 */
[----:B------:R-:W-:Y:S05]  /*0b20*/  BRA `(.L_x_8) ;  /* 0x0000000000087947 */ /* 0x000fea0003800000 */
.L_x_9:
[----:B------:R-:W-:Y:S01]  /*0b30*/  UMOV UR4, 0x1 ;  /* 0x0000000100047882 */ /* 0x000fe20000000000 */
[----:B------:R-:W-:-:S05]  /*0b40*/  UMOV UR5, URZ ;  /* 0x0000003f00057c82 */ /* 0x000fca0008000000 */
.L_x_8:
[----:B------:R-:W-:Y:S05]  /*0b50*/  @!P0 BRA `(.L_x_10) ;  /* 0x00000000003c8947 */ /* 0x000fea0003800000 */
[----:B------:R-:W-:-:S06]  /*0b60*/  UISETP.NE.AND UP2, UPT, UR37, 0x2, UPT ;  /* 0x000000022500788c */ /* 0x000fcc000bf45270 */
[----:B------:R-:W-:-:S13]  /*0b70*/  PLOP3.LUT P0, PT, PT, PT, UP2, 0x80, 0x0 ;  /* 0x000000000000781c */ /* 0x000fda0003f0f028 */
[----:B------:R-:W-:Y:S05]  /*0b80*/  @!P0 BRA `(.L_x_11) ;  /* 0x0000000000288947 */ /* 0x000fea0003800000 */
[----:B------:R-:W-:-:S06]  /*0b90*/  UISETP.NE.AND UP2, UPT, UR37, 0x3, UPT ;  /* 0x000000032500788c */ /* 0x000fcc000bf45270 */
[----:B------:R-:W-:-:S13]  /*0ba0*/  PLOP3.LUT P0, PT, PT, PT, UP2, 0x80, 0x0 ;  /* 0x000000000000781c */ /* 0x000fda0003f0f028 */
[----:B------:R-:W-:Y:S05]  /*0bb0*/  @!P0 BRA `(.L_x_12) ;  /* 0x0000000000148947 */ /* 0x000fea0003800000 */
[----:B------:R-:W-:-:S06]  /*0bc0*/  UISETP.NE.AND UP2, UPT, UR37, 0x4, UPT ;  /* 0x000000042500788c */ /* 0x000fcc000bf45270 */
[----:B------:R-:W-:-:S13]  /*0bd0*/  PLOP3.LUT P0, PT, PT, PT, UP2, 0x80, 0x0 ;  /* 0x000000000000781c */ /* 0x000fda0003f0f028 */
[----:B------:R-:W-:Y:S05]  /*0be0*/  @P0 BRA `(.L_x_13) ;  /* 0x00000000001c0947 */ /* 0x000fea0003800000 */
[----:B-1----:R-:W-:Y:S01]  /*0bf0*/  ULEA UR42, UR42, 0x3, 0x1 ;  /* 0x000000032a2a7891 */ /* 0x002fe2000f8e083f */
[----:B------:R-:W-:Y:S11]  /*0c00*/  BRA `(.L_x_13) ;  /* 0x0000000000147947 */ /* 0x000ff60003800000 */
.L_x_12:
[----:B-1----:R-:W-:Y:S01]  /*0c10*/  ULEA UR42, UR42, 0x2, 0x1 ;  /* 0x000000022a2a7891 */ /* 0x002fe2000f8e083f */
[----:B------:R-:W-:Y:S11]  /*0c20*/  BRA `(.L_x_13) ;  /* 0x00000000000c7947 */ /* 0x000ff60003800000 */
.L_x_11:
[----:B-1----:R-:W-:Y:S01]  /*0c30*/  ULEA UR42, UR42, 0x1, 0x1 ;  /* 0x000000012a2a7891 */ /* 0x002fe2000f8e083f */
[----:B------:R-:W-:Y:S11]  /*0c40*/  BRA `(.L_x_13) ;  /* 0x0000000000047947 */ /* 0x000ff60003800000 */
.L_x_10:
[----:B-1----:R-:W-:-:S12]  /*0c50*/  USHF.L.U32 UR42, UR42, 0x1, URZ ;  /* 0x000000012a2a7899 */ /* 0x002fd8000800063f */
.L_x_13:
[----:B------:R-:W-:-:S04]  /*0c60*/  ULOP3.LUT UR6, UR6, 0x1, URZ, 0xfc, !UPT ;  /* 0x0000000106067892 */ /* 0x000fc8000f8efc3f */
[----:B------:R-:W-:-:S06]  /*0c70*/  UISETP.NE.AND UP2, UPT, UR6, 0x3, UPT ;  /* 0x000000030600788c */ /* 0x000fcc000bf45270 */
[----:B------:R-:W-:-:S13]  /*0c80*/  PLOP3.LUT P0, PT, PT, PT, UP2, 0x80, 0x0 ;  /* 0x000000000000781c */ /* 0x000fda0003f0f028 */
[----:B------:R-:W-:Y:S05]  /*0c90*/  @!P0 BRA `(.L_x_14) ;  /* 0x0000000000048947 */ /* 0x000fea0003800000 */
[----:B-1----:R-:W-:Y:S01]  /*0ca0*/  BPT.TRAP 0x1 ;  /* 0x000000040000795c */ /* 0x002fe20000300000 */
.L_x_14:
[----:B------:R-:W2:Y:S01]  /*0cb0*/  S2UR UR6, SR_CgaCtaId ;  /* 0x00000000000679c3 */ /* 0x000ea20000008800 */
[----:B------:R-:W-:Y:S01]  /*0cc0*/  UMOV UR36, 0x400 ;  /* 0x0000040000247882 */ /* 0x000fe20000000000 */
[----:B------:R-:W-:-:S04]  /*0cd0*/  MOV R0, UR4 ;  /* 0x0000000400007c02 */ /* 0x000fc80008000f00 */
[----:B------:R-:W-:Y:S01]  /*0ce0*/  SHF.L.U32 R0, R0, 0x1f, RZ ;  /* 0x0000001f00007819 */ /* 0x000fe200000006ff */
[----:B--2---:R-:W-:-:S04]  /*0cf0*/  ULEA UR36, UR6, UR36, 0x18 ;  /* 0x0000002406247291 */ /* 0x004fc8000f8ec03f */
[----:B------:R-:W-:-:S09]  /*0d00*/  ULEA UR6, UR5, UR36, 0x3 ;  /* 0x0000002405067291 */ /* 0x000fd2000f8e183f */
[----:B------:R-:W2:Y:S02]  /*0d10*/  SYNCS.PHASECHK.TRANS64.TRYWAIT P1, [UR6+0x2c050], R0 ;  /* 0x02c05000ff0075a7 */ /* 0x000ea40008020146 */
[----:B--2---:R-:W-:Y:S05]  /*0d20*/  @!P1 BRA `(.L_x_15) ;  /* 0x000000bc00749947 */ /* 0x004fea0003800000 */
.L_x_89:
[----:B------:R-:W-:Y:S05]  /*0d30*/  @!P0 BRA `(.L_x_16) ;  /* 0x0000000000048947 */ /* 0x000fea0003800000 */
[----:B-1----:R-:W-:Y:S01]  /*0d40*/  BPT.TRAP 0x1 ;  /* 0x000000040000795c */ /* 0x002fe20000300000 */
.L_x_16:
[----:B------:R-:W-:Y:S01]  /*0d50*/  SHF.L.U32 R5, RZ, 0x1f, RZ ;  /* 0x0000001fff057819 */ /* 0x000fe200000006ff */
[----:B------:R-:W-:Y:S01]  /*0d60*/  UIADD3 UR25, UR36, 0x2c090, URZ ;  /* 0x0002c09024197890 */ /* 0x000fe2000fffe03f */
[----:B------:R-:W-:Y:S02]  /*0d70*/  ISETP.NE.AND P2, PT, RZ, UR10, PT ;  /* 0x0000000aff007c0c */ /* 0x000fe4000bf45270 */
[----:B------:R-:W3:Y:S02]  /*0d80*/  SYNCS.PHASECHK.TRANS64.TRYWAIT P1, [UR36+0x2c000], R5 ;  /* 0x02c00005ff0075a7 */ /* 0x000ee40008020164 */
[----:B---3--:R-:W-:Y:S09]  /*0d90*/  @!P1 BRA `(.L_x_17) ;  /* 0x000000bc00709947 */ /* 0x008ff20003800000 */
.L_x_90:
[----:B------:R-:W-:Y:S01]  /*0da0*/  ULEA UR10, UR10, UR25, 0x3 ;  /* 0x000000190a0a7291 */ /* 0x000fe2000f8e183f */
[----:B--2---:R-:W-:Y:S01]  /*0db0*/  SEL R0, RZ, 0x1, P2 ;  /* 0x00000001ff007807 */ /* 0x004fe20001000000 */
[----:B------:R-:W-:-:S03]  /*0dc0*/  UIADD3 UR4, UR37, -0x1, URZ ;  /* 0xffffffff25047890 */ /* 0x000fc6000fffe03f */
[----:B------:R-:W-:Y:S01]  /*0dd0*/  SHF.L.U32 R0, R0, 0x1f, RZ ;  /* 0x0000001f00007819 */ /* 0x000fe200000006ff */
[----:B------:R-:W-:-:S03]  /*0de0*/  USHF.L.U32 UR4, UR4, 0x3, URZ ;  /* 0x0000000304047899 */ /* 0x000fc6000800063f */
[----:B------:R-:W2:Y:S02]  /*0df0*/  SYNCS.PHASECHK.TRANS64.TRYWAIT P1, [UR10], R0 ;  /* 0x00000000ff0075a7 */ /* 0x000ea4000802014a */
[----:B--2---:R-:W-:Y:S07]  /*0e00*/  @!P1 BRA `(.L_x_18) ;  /* 0x000000bc006c9947 */ /* 0x004fee0003800000 */
.L_x_91:
[----:B------:R-:W-:Y:S01]  /*0e10*/  USHF.R.U32.HI UR6, URZ, 0x4, UR36 ;  /* 0x000000043f067899 */ /* 0x000fe20008011624 */
[----:B------:R-:W-:Y:S01]  /*0e20*/  WARPGROUP.ARRIVE ;  /* 0x00000000000079c5 */ /* 0x000fe20000000000 */
[----:B------:R-:W-:Y:S02]  /*0e30*/  UIADD3 UR7, UR36, 0x4000, URZ ;  /* 0x0000400024077890 */ /* 0x000fe4000fffe03f */
[----:B------:R-:W-:Y:S02]  /*0e40*/  ULOP3.LUT UR6, UR6, 0x3fff, URZ, 0xc0, !UPT ;  /* 0x00003fff06067892 */ /* 0x000fe4000f8ec03f */
[----:B------:R-:W-:Y:S02]  /*0e50*/  USHF.R.U32.HI UR7, URZ, 0x4, UR7 ;  /* 0x000000043f077899 */ /* 0x000fe40008011607 */
[----:B------:R-:W-:Y:S02]  /*0e60*/  ULOP3.LUT UR8, UR6, 0x10000, URZ, 0xfc, !UPT ;  /* 0x0001000006087892 */ /* 0x000fe4000f8efc3f */
[----:B------:R-:W-:-:S02]  /*0e70*/  ULOP3.LUT UR6, UR7, 0x3fff, URZ, 0xc0, !UPT ;  /* 0x00003fff07067892 */ /* 0x000fc4000f8ec03f */
[----:B------:R-:W-:Y:S02]  /*0e80*/  ULEA UR5, UR5, UR8, 0x9 ;  /* 0x0000000805057291 */ /* 0x000fe4000f8e483f */
[----:B------:R-:W-:Y:S01]  /*0e90*/  ULOP3.LUT UR24, UR6, 0x10000, URZ, 0xfc, !UPT ;  /* 0x0001000006187892 */ /* 0x000fe2000f8efc3f */
[----:B------:R-:W-:Y:S01]  /*0ea0*/  UMOV UR21, 0x40000040 ;  /* 0x4000004000157882 */ /* 0x000fe20000000000 */
[----:B------:R-:W-:Y:S01]  /*0eb0*/  UMOV UR23, 0x40000040 ;  /* 0x4000004000177882 */ /* 0x000fe20000000000 */
[----:B------:R-:W-:Y:S02]  /*0ec0*/  UIADD3 UR16, UR5, 0x2, URZ ;  /* 0x0000000205107890 */ /* 0x000fe4000fffe03f */
[----:B------:R-:W-:Y:S02]  /*0ed0*/  UMOV UR20, UR5 ;  /* 0x0000000500147c82 */ /* 0x000fe40008000000 */
[----:B------:R-:W-:Y:S01]  /*0ee0*/  UMOV UR22, UR24 ;  /* 0x0000001800167c82 */ /* 0x000fe20008000000 */
[----:B------:R-:W-:Y:S01]  /*0ef0*/  UIADD3 UR18, UR24, 0x2, URZ ;  /* 0x0000000218127890 */ /* 0x000fe2000fffe03f */
[----:B------:R-:W-:Y:S01]  /*0f00*/  HGMMA.64x256x16.F32 R24, gdesc[UR20], RZ, !UPT, gsb0 ;  /* 0x03e00000141879f0 */ /* 0x000fe2000c0008ff */
[----:B------:R-:W-:Y:S01]  /*0f10*/  UMOV UR17, 0x40000040 ;  /* 0x4000004000117882 */ /* 0x000fe20000000000 */
[----:B------:R-:W-:Y:S01]  /*0f20*/  UMOV UR19, 0x40000040 ;  /* 0x4000004000137882 */ /* 0x000fe20000000000 */
[----:B------:R-:W-:-:S02]  /*0f30*/  UIADD3 UR12, UR5, 0x4, URZ ;  /* 0x00000004050c7890 */ /* 0x000fc4000fffe03f */
[----:B------:R-:W-:Y:S01]  /*0f40*/  UIADD3 UR14, UR24, 0x4, URZ ;  /* 0x00000004180e7890 */ /* 0x000fe2000fffe03f */
[----:B------:R-:W-:Y:S01]  /*0f50*/  UMOV UR13, 0x40000040 ;  /* 0x40000040000d7882 */ /* 0x000fe20000000000 */
[----:B------:R-:W-:Y:S01]  /*0f60*/  UMOV UR15, 0x40000040 ;  /* 0x40000040000f7882 */ /* 0x000fe20000000000 */
[----:B------:R-:W-:Y:S02]  /*0f70*/  UIADD3 UR8, UR5, 0x6, URZ ;  /* 0x0000000605087890 */ /* 0x000fe4000fffe03f */
[----:B------:R-:W-:Y:S01]  /*0f80*/  UIADD3 UR10, UR24, 0x6, URZ ;  /* 0x00000006180a7890 */ /* 0x000fe2000fffe03f */
[----:B------:R-:W-:Y:S01]  /*0f90*/  UMOV UR9, 0x40000040 ;  /* 0x4000004000097882 */ /* 0x000fe20000000000 */
[----:B------:R-:W-:Y:S01]  /*0fa0*/  UMOV UR11, 0x40000040 ;  /* 0x40000040000b7882 */ /* 0x000fe20000000000 */
[----:B------:R-:W-:Y:S01]  /*0fb0*/  ULDC UR5, c[0x0][0x604] ;  /* 0x0001810000057ab9 */ /* 0x000fe20000000800 */
[----:B------:R-:W-:Y:S01]  /*0fc0*/  ULDC UR7, c[0x0][0x604] ;  /* 0x0001810000077ab9 */ /* 0x000fe20000000800 */
[----:B------:R-:W-:Y:S01]  /*0fd0*/  ULDC UR22, c[0x0][0x604] ;  /* 0x0001810000167ab9 */ /* 0x000fe20000000800 */
[----:B------:R-:W-:Y:S01]  /*0fe0*/  ULOP3.LUT UR4, UR4, 0x8, URZ, 0xc, !UPT ;  /* 0x0000000804047892 */ /* 0x000fe2000f8e0c3f */
[----:B------:R-:W-:-:S02]  /*0ff0*/  WARPGROUP.DEPBAR.LE gsb0, 0x0 ;  /* 0x00008000000079c5 */ /* 0x000fc40000010000 */
[----:B------:R-:W-:-:S09]  /*1000*/  WARPGROUP.ARRIVE ;  /* 0x00000000000079c5 */ /* 0x000fd20000000000 */
[----:B------:R-:W-:Y:S01]  /*1010*/  HGMMA.64x256x16.F32 R24, gdesc[UR16], R24, gsb0 ;  /* 0x03e00000101879f0 */ /* 0x000fe20008000818 */
[----:B------:R-:W-:Y:S01]  /*1020*/  ULDC UR18, c[0x0][0x604] ;  /* 0x0001810000127ab9 */ /* 0x000fe20000000800 */
[----:B------:R-:W-:Y:S01]  /*1030*/  ULDC UR19, c[0x0][0x604] ;  /* 0x0001810000137ab9 */ /* 0x000fe20000000800 */
[----:B------:R-:W-:Y:S02]  /*1040*/  WARPGROUP.DEPBAR.LE gsb0, 0x0 ;  /* 0x00008000000079c5 */ /* 0x000fe40000010000 */
[----:B------:R-:W-:-:S15]  /*1050*/  WARPGROUP.ARRIVE ;  /* 0x00000000000079c5 */ /* 0x000fde0000000000 */
[----:B------:R-:W-:-:S08]  /*1060*/  NOP ;  /* 0x0000000000007918 */ /* 0x000fd00000000000 */
        /* <DEDUP_REMOVED lines=10> */
[----:B--2---:R-:W-:-:S04]  /*1110*/  FMNMX R3, R24, R25, !PT ;  /* 0x0000001918037209 */ /* 0x004fc80007800000 */
[----:B------:R-:W-:-:S04]  /*1120*/  FMNMX R0, R28, R3, !PT ;  /* 0x000000031c007209 */ /* 0x000fc80007800000 */
        /* <DEDUP_REMOVED lines=9> */
[----:B------:R-:W-:Y:S02]  /*11c0*/  FMNMX R0, R48, R3, !PT ;  /* 0x0000000330007209 */ /* 0x000fe40007800000 */
[----:B------:R-:W-:Y:S02]  /*11d0*/  FMNMX R3, R26, R27, !PT ;  /* 0x0000001b1a037209 */ /* 0x000fe40007800000 */
[----:B------:R-:W-:Y:S02]  /*11e0*/  FMNMX R7, R49, R0, !PT ;  /* 0x0000000031077209 */ /* 0x000fe40007800000 */
[----:B------:R-:W-:Y:S02]  /*11f0*/  FMNMX R0, R30, R3, !PT ;  /* 0x000000031e007209 */ /* 0x000fe40007800000 */
[----:B------:R-:W-:Y:S02]  /*1200*/  FMNMX R2, R52, R7, !PT ;  /* 0x0000000734027209 */ /* 0x000fe40007800000 */
[----:B------:R-:W-:-:S02]  /*1210*/  FMNMX R3, R31, R0, !PT ;  /* 0x000000001f037209 */ /* 0x000fc40007800000 */
        /* <DEDUP_REMOVED lines=97> */
[----:B------:R-:W-:-:S03]  /*1830*/  FMNMX R0, R130, R3, !PT ;  /* 0x0000000382007209 */ /* 0x000fc60007800000 */
[----:B------:R-:W2:Y:S01]  /*1840*/  SHFL.BFLY PT, R7, R2, 0x1, 0x1f ;  /* 0x0c201f0002077f89 */ /* 0x000ea200000e0000 */
[----:B------:R-:W-:-:S04]  /*1850*/  FMNMX R3, R131, R0, !PT ;  /* 0x0000000083037209 */ /* 0x000fc80007800000 */
[----:B------:R-:W-:-:S04]  /*1860*/  FMNMX R0, R134, R3, !PT ;  /* 0x0000000386007209 */ /* 0x000fc80007800000 */
[----:B------:R-:W-:-:S04]  /*1870*/  FMNMX R3, R135, R0, !PT ;  /* 0x0000000087037209 */ /* 0x000fc80007800000 */
[----:B------:R-:W-:-:S04]  /*1880*/  FMNMX R0, R138, R3, !PT ;  /* 0x000000038a007209 */ /* 0x000fc80007800000 */
[----:B------:R-:W-:-:S04]  /*1890*/  FMNMX R3, R139, R0, !PT ;  /* 0x000000008b037209 */ /* 0x000fc80007800000 */
[----:B------:R-:W-:Y:S02]  /*18a0*/  FMNMX R0, R142, R3, !PT ;  /* 0x000000038e007209 */ /* 0x000fe40007800000 */
[----:B--2---:R-:W-:Y:S02]  /*18b0*/  FMNMX R7, R2, R7, !PT ;  /* 0x0000000702077209 */ /* 0x004fe40007800000 */
[----:B------:R-:W-:-:S03]  /*18c0*/  FMNMX R3, R143, R0, !PT ;  /* 0x000000008f037209 */ /* 0x000fc60007800000 */
[----:B------:R-:W2:Y:S01]  /*18d0*/  SHFL.BFLY PT, R6, R7, 0x2, 0x1f ;  /* 0x0c401f0007067f89 */ /* 0x000ea200000e0000 */
[----:B------:R-:W-:-:S04]  /*18e0*/  FMNMX R0, R146, R3, !PT ;  /* 0x0000000392007209 */ /* 0x000fc80007800000 */
[----:B------:R-:W-:-:S04]  /*18f0*/  FMNMX R3, R147, R0, !PT ;  /* 0x0000000093037209 */ /* 0x000fc80007800000 */
[----:B------:R-:W-:-:S04]  /*1900*/  FMNMX R0, R150, R3, !PT ;  /* 0x0000000396007209 */ /* 0x000fc80007800000 */
[----:B------:R-:W-:-:S05]  /*1910*/  FMNMX R3, R151, R0, !PT ;  /* 0x0000000097037209 */ /* 0x000fca0007800000 */
[----:B------:R-:W3:Y:S01]  /*1920*/  SHFL.BFLY PT, R4, R3, 0x1, 0x1f ;  /* 0x0c201f0003047f89 */ /* 0x000ee200000e0000 */
[----:B--2---:R-:W-:-:S04]  /*1930*/  FMNMX R0, R7, R6, !PT ;  /* 0x0000000607007209 */ /* 0x004fc80007800000 */
[----:B------:R-:W-:-:S04]  /*1940*/  FSETP.NEU.AND P1, PT, R0, -INF , PT ;  /* 0xff8000000000780b */ /* 0x000fc80003f2d000 */
[----:B------:R-:W-:-:S05]  /*1950*/  FSEL R2, R0, RZ, P1 ;  /* 0x000000ff00027208 */ /* 0x000fca0000800000 */
[----:B------:R-:W-:Y:S01]  /*1960*/  FMUL R2, R2, UR5 ;  /* 0x0000000502027c20 */ /* 0x000fe20008400000 */
[----:B------:R-:W-:-:S03]  /*1970*/  ULDC UR5, c[0x0][0x604] ;  /* 0x0001810000057ab9 */ /* 0x000fc60000000800 */
[--C-:B------:R-:W-:Y:S01]  /*1980*/  FFMA R24, R24, UR5, -R2.reuse ;  /* 0x0000000518187c23 */ /* 0x100fe20008000802 */
[----:B------:R-:W-:Y:S01]  /*1990*/  ULDC UR5, c[0x0][0x604] ;  /* 0x0001810000057ab9 */ /* 0x000fe20000000800 */
[----:B---3--:R-:W-:Y:S01]  /*19a0*/  FMNMX R4, R3, R4, !PT ;  /* 0x0000000403047209 */ /* 0x008fe20007800000 */
[--C-:B------:R-:W-:Y:S01]  /*19b0*/  FFMA R7, R25, UR5, -R2.reuse ;  /* 0x0000000519077c23 */ /* 0x100fe20008000802 */
[----:B------:R-:W-:Y:S01]  /*19c0*/  ULDC UR5, c[0x0][0x604] ;  /* 0x0001810000057ab9 */ /* 0x000fe20000000800 */
[----:B------:R-:W-:Y:S01]  /*19d0*/  FSETP.GEU.AND P6, PT, R24, -126, PT ;  /* 0xc2fc00001800780b */ /* 0x000fe20003fce000 */
[--C-:B------:R-:W-:Y:S01]  /*19e0*/  FFMA R6, R28, UR5, -R2.reuse ;  /* 0x000000051c067c23 */ /* 0x100fe20008000802 */
[----:B------:R-:W2:Y:S01]  /*19f0*/  SHFL.BFLY PT, R3, R4, 0x2, 0x1f ;  /* 0x0c401f0004037f89 */ /* 0x000ea200000e0000 */
[----:B------:R-:W-:Y:S01]  /*1a00*/  FSETP.GEU.AND P5, PT, R7, -126, PT ;  /* 0xc2fc00000700780b */ /* 0x000fe20003fae000 */
[----:B------:R-:W-:Y:S02]  /*1a10*/  ULDC UR5, c[0x0][0x604] ;  /* 0x0001810000057ab9 */ /* 0x000fe40000000800 */
[--C-:B------:R-:W-:Y:S01]  /*1a20*/  FFMA R9, R29, UR5, -R2.reuse ;  /* 0x000000051d097c23 */ /* 0x100fe20008000802 */
[----:B------:R-:W-:Y:S01]  /*1a30*/  ULDC UR5, c[0x0][0x604] ;  /* 0x0001810000057ab9 */ /* 0x000fe20000000800 */
[----:B------:R-:W-:Y:S01]  /*1a40*/  FSETP.GEU.AND P3, PT, R6, -126, PT ;  /* 0xc2fc00000600780b */ /* 0x000fe20003f6e000 */
[--C-:B------:R-:W-:Y:S01]  /*1a50*/  FFMA R32, R32, UR5, -R2.reuse ;  /* 0x0000000520207c23 */ /* 0x100fe20008000802 */
[----:B------:R-:W-:Y:S01]  /*1a60*/  ULDC UR5, c[0x0][0x604] ;  /* 0x0001810000057ab9 */ /* 0x000fe20000000800 */
[----:B------:R-:W-:Y:S01]  /*1a70*/  FSETP.GEU.AND P2, PT, R9, -126, PT ;  /* 0xc2fc00000900780b */ /* 0x000fe20003f4e000 */
[--C-:B------:R-:W-:Y:S01]  /*1a80*/  FFMA R11, R33, UR5, -R2.reuse ;  /* 0x00000005210b7c23 */ /* 0x100fe20008000802 */
[----:B------:R-:W-:Y:S01]  /*1a90*/  ULDC UR5, c[0x0][0x604] ;  /* 0x0001810000057ab9 */ /* 0x000fe20000000800 */
[----:B------:R-:W-:Y:S01]  /*1aa0*/  FSETP.GEU.AND P4, PT, R32, -126, PT ;  /* 0xc2fc00002000780b */ /* 0x000fe20003f8e000 */
[--C-:B------:R-:W-:Y:S01]  /*1ab0*/  FFMA R8, R36, UR5, -R2.reuse ;  /* 0x0000000524087c23 */ /* 0x100fe20008000802 */
[----:B------:R-:W-:Y:S01]  /*1ac0*/  @!P5 FMUL R7, R7, 0.5 ;  /* 0x3f0000000707d820 */ /* 0x000fe20000400000 */
[----:B------:R-:W-:Y:S01]  /*1ad0*/  ULDC UR5, c[0x0][0x604] ;  /* 0x0001810000057ab9 */ /* 0x000fe20000000800 */
[----:B------:R-:W-:Y:S01]  /*1ae0*/  @!P6 FMUL R24, R24, 0.5 ;  /* 0x3f0000001818e820 */ /* 0x000fe20000400000 */
[--C-:B------:R-:W-:Y:S01]  /*1af0*/  FFMA R13, R37, UR5, -R2.reuse ;  /* 0x00000005250d7c23 */ /* 0x100fe20008000802 */
[----:B------:R-:W-:Y:S01]  /*1b00*/  ULDC UR5, c[0x0][0x604] ;  /* 0x0001810000057ab9 */ /* 0x000fe20000000800 */
[----:B------:R-:W-:Y:S01]  /*1b10*/  @!P3 FMUL R6, R6, 0.5 ;  /* 0x3f0000000606b820 */ /* 0x000fe20000400000 */
[----:B------:R-:W3:Y:S01]  /*1b20*/  MUFU.EX2 R7, R7 ;  /* 0x0000000700077308 */ /* 0x000ee20000000800 */
[--C-:B------:R-:W-:Y:S01]  /*1b30*/  FFMA R40, R40, UR5, -R2.reuse ;  /* 0x0000000528287c23 */ /* 0x100fe20008000802 */
[----:B------:R-:W-:Y:S01]  /*1b40*/  @!P2 FMUL R9, R9, 0.5 ;  /* 0x3f0000000909a820 */ /* 0x000fe20000400000 */
[----:B------:R-:W-:Y:S01]  /*1b50*/  ULDC UR5, c[0x0][0x604] ;  /* 0x0001810000057ab9 */ /* 0x000fe20000000800 */
[----:B--2---:R-:W-:Y:S01]  /*1b60*/  FMNMX R4, R4, R3, !PT ;  /* 0x0000000304047209 */ /* 0x004fe20007800000 */
[--C-:B------:R-:W-:Y:S01]  /*1b70*/  FFMA R15, R41, UR5, -R2.reuse ;  /* 0x00000005290f7c23 */ /* 0x100fe20008000802 */
[----:B------:R-:W-:Y:S01]  /*1b80*/  ULDC UR5, c[0x0][0x604] ;  /* 0x0001810000057ab9 */ /* 0x000fe20000000800 */
[----:B------:R-:W-:Y:S01]  /*1b90*/  @!P4 FMUL R32, R32, 0.5 ;  /* 0x3f0000002020c820 */ /* 0x000fe20000400000 */
[----:B------:R-:W-:Y:S01]  /*1ba0*/  FSETP.NEU.AND P1, PT, R4, -INF , PT ;  /* 0xff8000000400780b */ /* 0x000fe20003f2d000 */
[----:B------:R-:W2:Y:S01]  /*1bb0*/  MUFU.EX2 R9, R9 ;  /* 0x0000000900097308 */ /* 0x000ea20000000800 */
[--C-:B------:R-:W-:Y:S01]  /*1bc0*/  FFMA R10, R44, UR5, -R2.reuse ;  /* 0x000000052c0a7c23 */ /* 0x100fe20008000802 */
[----:B------:R-:W-:Y:S01]  /*1bd0*/  ULDC UR5, c[0x0][0x604] ;  /* 0x0001810000057ab9 */ /* 0x000fe20000000800 */
[----:B------:R-:W-:Y:S01]  /*1be0*/  FSEL R3, R4, RZ, P1 ;  /* 0x000000ff04037208 */ /* 0x000fe20000800000 */
[--C-:B------:R-:W-:Y:S01]  /*1bf0*/  FFMA R17, R45, UR5, -R2.reuse ;  /* 0x000000052d117c23 */ /* 0x100fe20008000802 */
[----:B------:R-:W-:Y:S01]  /*1c00*/  FSETP.GEU.AND P1, PT, R11, -126, PT ;  /* 0xc2fc00000b00780b */ /* 0x000fe20003f2e000 */
[----:B------:R-:W-:Y:S01]  /*1c10*/  ULDC UR5, c[0x0][0x604] ;  /* 0x0001810000057ab9 */ /* 0x000fe20000000800 */
[----:B---3--:R-:W-:Y:S01]  /*1c20*/  @!P5 FMUL R7, R7, R7 ;  /* 0x000000070707d220 */ /* 0x008fe20000400000 */
[----:B------:R-:W-:Y:S01]  /*1c30*/  FSETP.GEU.AND P5, PT, R13, -126, PT ;  /* 0xc2fc00000d00780b */ /* 0x000fe20003fae000 */
[----:B------:R-:W3:Y:S01]  /*1c40*/  MUFU.EX2 R6, R6 ;  /* 0x0000000600067308 */ /* 0x000ee20000000800 */
[----:B------:R-:W-:Y:S01]  /*1c50*/  FFMA R36, R48, UR5, -R2 ;  /* 0x0000000530247c23 */ /* 0x000fe20008000802 */
[----:B------:R-:W-:-:S02]  /*1c60*/  ULDC UR5, c[0x0][0x604] ;  /* 0x0001810000057ab9 */ /* 0x000fc40000000800 */
[----:B------:R-:W-:Y:S01]  /*1c70*/  FFMA R19, R49, UR5, -R2 ;  /* 0x0000000531137c23 */ /* 0x000fe20008000802 */
[----:B------:R-:W-:Y:S01]  /*1c80*/  ULDC UR5, c[0x0][0x604] ;  /* 0x0001810000057ab9 */ /* 0x000fe20000000800 */
[----:B--2---:R-:W-:-:S03]  /*1c90*/  @!P2 FMUL R9, R9, R9 ;  /* 0x000000090909a220 */ /* 0x004fc60000400000 */
[----:B------:R-:W-:Y:S01]  /*1ca0*/  @!P1 FMUL R11, R11, 0.5 ;  /* 0x3f0000000b0b9820 */ /* 0x000fe20000400000 */
[----:B------:R-:W-:Y:S01]  /*1cb0*/  FSETP.GEU.AND P2, PT, R15, -126, PT ;  /* 0xc2fc00000f00780b */ /* 0x000fe20003f4e000 */
[----:B------:R-:W2:Y:S01]  /*1cc0*/  MUFU.EX2 R28, R24 ;  /* 0x00000018001c7308 */ /* 0x000ea20000000800 */
[--C-:B------:R-:W-:Y:S01]  /*1cd0*/  FFMA R12, R52, UR5, -R2.reuse ;  /* 0x00000005340c7c23 */ /* 0x100fe20008000802 */
[----:B------:R-:W-:Y:S01]  /*1ce0*/  @!P5 FMUL R13, R13, 0.5 ;  /* 0x3f0000000d0dd820 */ /* 0x000fe20000400000 */
[----:B------:R-:W-:Y:S02]  /*1cf0*/  ULDC UR5, c[0x0][0x604] ;  /* 0x0001810000057ab9 */ /* 0x000fe40000000800 */
[----:B------:R-:W-:Y:S01]  /*1d00*/  FFMA R21, R53, UR5, -R2 ;  /* 0x0000000535157c23 */ /* 0x000fe20008000802 */
[----:B------:R-:W-:Y:S01]  /*1d10*/  ULDC UR5, c[0x0][0x604] ;  /* 0x0001810000057ab9 */ /* 0x000fe20000000800 */
[----:B---3--:R-:W-:Y:S01]  /*1d20*/  @!P3 FMUL R6, R6, R6 ;  /* 0x000000060606b220 */ /* 0x008fe20000400000 */
[----:B------:R-:W3:Y:S01]  /*1d30*/  MUFU.EX2 R13, R13 ;  /* 0x0000000d000d7308 */ /* 0x000ee20000000800 */
[----:B------:R-:W-:-:S03]  /*1d40*/  FSETP.GEU.AND P3, PT, R40, -126, PT ;  /* 0xc2fc00002800780b */ /* 0x000fc60003f6e000 */
[----:B------:R-:W-:-:S04]  /*1d50*/  @!P2 FMUL R15, R15, 0.5 ;  /* 0x3f0000000f0fa820 */ /* 0x000fc80000400000 */
[----:B------:R-:W4:Y:S01]  /*1d60*/  MUFU.EX2 R11, R11 ;  /* 0x0000000b000b7308 */ /* 0x000f220000000800 */
[----:B--2---:R-:W-:Y:S01]  /*1d70*/  @!P6 FMUL R28, R28, R28 ;  /* 0x0000001c1c1ce220 */ /* 0x004fe20000400000 */
[----:B------:R-:W-:-:S04]  /*1d80*/  FSETP.GEU.AND P6, PT, R8, -126, PT ;  /* 0xc2fc00000800780b */ /* 0x000fc80003fce000 */
[----:B------:R-:W-:Y:S02]  /*1d90*/  @!P3 FMUL R40, R40, 0.5 ;  /* 0x3f0000002828b820 */ /* 0x000fe40000400000 */
[----:B------:R-:W2:Y:S01]  /*1da0*/  MUFU.EX2 R24, R32 ;  /* 0x0000002000187308 */ /* 0x000ea20000000800 */
[----:B---3--:R-:W-:Y:S01]  /*1db0*/  @!P5 FMUL R13, R13, R13 ;  /* 0x0000000d0d0dd220 */ /* 0x008fe20000400000 */
[----:B------:R-:W-:-:S05]  /*1dc0*/  FSETP.GEU.AND P5, PT, R19, -126, PT ;  /* 0xc2fc00001300780b */ /* 0x000fca0003fae000 */
[----:B------:R-:W-:Y:S01]  /*1dd0*/  @!P6 FMUL R8, R8, 0.5 ;  /* 0x3f0000000808e820 */ /* 0x000fe20000400000 */
[----:B------:R-:W3:Y:S01]  /*1de0*/  MUFU.EX2 R15, R15 ;  /* 0x0000000f000f7308 */ /* 0x000ee20000000800 */
[----:B----4-:R-:W-:Y:S01]  /*1df0*/  @!P1 FMUL R11, R11, R11 ;  /* 0x0000000b0b0b9220 */ /* 0x010fe20000400000 */
[----:B------:R-:W-:-:S05]  /*1e00*/  FSETP.GEU.AND P1, PT, R17, -126, PT ;  /* 0xc2fc00001100780b */ /* 0x000fca0003f2e000 */
[----:B------:R-:W-:Y:S01]  /*1e10*/  @!P5 FMUL R19, R19, 0.5 ;  /* 0x3f0000001313d820 */ /* 0x000fe20000400000 */
[----:B------:R4:W5:Y:S01]  /*1e20*/  MUFU.EX2 R32, R40 ;  /* 0x0000002800207308 */ /* 0x0009620000000800 */
[----:B--2---:R-:W-:Y:S01]  /*1e30*/  @!P4 FMUL R24, R24, R24 ;  /* 0x000000181818c220 */ /* 0x004fe20000400000 */
[----:B------:R-:W-:-:S05]  /*1e40*/  FSETP.GEU.AND P4, PT, R10, -126, PT ;  /* 0xc2fc00000a00780b */ /* 0x000fca0003f8e000 */
[----:B------:R-:W-:Y:S01]  /*1e50*/  @!P1 FMUL R17, R17, 0.5 ;  /* 0x3f00000011119820 */ /* 0x000fe20000400000 */
[----:B------:R-:W2:Y:S01]  /*1e60*/  MUFU.EX2 R19, R19 ;  /* 0x0000001300137308 */ /* 0x000ea20000000800 */
[--C-:B----4-:R-:W-:Y:S01]  /*1e70*/  FFMA R40, R56, UR5, -R2.reuse ;  /* 0x0000000538287c23 */ /* 0x110fe20008000802 */
[----:B------:R-:W-:Y:S01]  /*1e80*/  ULDC UR5, c[0x0][0x604] ;  /* 0x0001810000057ab9 */ /* 0x000fe20000000800 */
[----:B---3--:R-:W-:Y:S01]  /*1e90*/  @!P2 FMUL R15, R15, R15 ;  /* 0x0000000f0f0fa220 */ /* 0x008fe20000400000 */
[--C-:B------:R-:W-:Y:S01]  /*1ea0*/  FFMA R23, R57, UR5, -R2.reuse ;  /* 0x0000000539177c23 */ /* 0x100fe20008000802 */
[----:B------:R-:W-:Y:S01]  /*1eb0*/  ULDC UR5, c[0x0][0x604] ;  /* 0x0001810000057ab9 */ /* 0x000fe20000000800 */
[----:B------:R-:W-:Y:S01]  /*1ec0*/  FSETP.GEU.AND P2, PT, R21, -126, PT ;  /* 0xc2fc00001500780b */ /* 0x000fe20003f4e000 */
[----:B------:R-:W-:Y:S01]  /*1ed0*/  @!P4 FMUL R10, R10, 0.5 ;  /* 0x3f0000000a0ac820 */ /* 0x000fe20000400000 */
[----:B------:R-:W3:Y:S01]  /*1ee0*/  MUFU.EX2 R17, R17 ;  /* 0x0000001100117308 */ /* 0x000ee20000000800 */
[--C-:B------:R-:W-:Y:S01]  /*1ef0*/  FFMA R14, R60, UR5, -R2.reuse ;  /* 0x000000053c0e7c23 */ /* 0x100fe20008000802 */
[----:B------:R-:W-:Y:S01]  /*1f00*/  ULDC UR5, c[0x0][0x604] ;  /* 0x0001810000057ab9 */ /* 0x000fe20000000800 */
[----:B-----5:R-:W-:Y:S01]  /*1f10*/  @!P3 FMUL R32, R32, R32 ;  /* 0x000000202020b220 */ /* 0x020fe20000400000 */
[----:B------:R-:W-:Y:S01]  /*1f20*/  FFMA R25, R61, UR5, -R2 ;  /* 0x000000053d197c23 */ /* 0x000fe20008000802 */
[----:B------:R-:W-:Y:S01]  /*1f30*/  FSETP.GEU.AND P3, PT, R12, -126, PT ;  /* 0xc2fc00000c00780b */ /* 0x000fe20003f6e000 */
[----:B------:R-:W-:-:S02]  /*1f40*/  ULDC UR5, c[0x0][0x604] ;  /* 0x0001810000057ab9 */ /* 0x000fc40000000800 */
[----:B------:R-:W4:Y:S01]  /*1f50*/  MUFU.EX2 R10, R10 ;  /* 0x0000000a000a7308 */ /* 0x000f220000000800 */
[----:B--2---:R-:W-:Y:S01]  /*1f60*/  @!P5 FMUL R19, R19, R19 ;  /* 0x000000131313d220 */ /* 0x004fe20000400000 */
[----:B------:R-:W-:Y:S01]  /*1f70*/  FSETP.GEU.AND P5, PT, R25, -126, PT ;  /* 0xc2fc00001900780b */ /* 0x000fe20003fae000 */
[----:B------:R-:W-:Y:S01]  /*1f80*/  @!P2 FMUL R21, R21, 0.5 ;  /* 0x3f0000001515a820 */ /* 0x000fe20000400000 */
[--C-:B------:R-:W-:Y:S01]  /*1f90*/  FFMA R44, R64, UR5, -R2.reuse ;  /* 0x00000005402c7c23 */ /* 0x100fe20008000802 */
[----:B------:R-:W-:Y:S02]  /*1fa0*/  ULDC UR5, c[0x0][0x604] ;  /* 0x0001810000057ab9 */ /* 0x000fe40000000800 */
[--C-:B------:R-:W-:Y:S01]  /*1fb0*/  FFMA R29, R65, UR5, -R2.reuse ;  /* 0x00000005411d7c23 */ /* 0x100fe20008000802 */
[----:B------:R-:W-:Y:S01]  /*1fc0*/  ULDC UR5, c[0x0][0x604] ;  /* 0x0001810000057ab9 */ /* 0x000fe20000000800 */
[----:B---3--:R-:W-:Y:S01]  /*1fd0*/  @!P1 FMUL R17, R17, R17 ;  /* 0x0000001111119220 */ /* 0x008fe20000400000 */
[----:B------:R-:W-:Y:S01]  /*1fe0*/  FSETP.GEU.AND P1, PT, R23, -126, PT ;  /* 0xc2fc00001700780b */ /* 0x000fe20003f2e000 */
[----:B------:R-:W2:Y:S01]  /*1ff0*/  MUFU.EX2 R21, R21 ;  /* 0x0000001500157308 */ /* 0x000ea20000000800 */
[--C-:B------:R-:W-:Y:S01]  /*2000*/  FFMA R16, R68, UR5, -R2.reuse ;  /* 0x0000000544107c23 */ /* 0x100fe20008000802 */
[----:B------:R-:W-:Y:S01]  /*2010*/  @!P3 FMUL R12, R12, 0.5 ;  /* 0x3f0000000c0cb820 */ /* 0x000fe20000400000 */
[----:B------:R-:W-:Y:S01]  /*2020*/  ULDC UR5, c[0x0][0x604] ;  /* 0x0001810000057ab9 */ /* 0x000fe20000000800 */
[----:B------:R-:W-:Y:S01]  /*2030*/  @!P5 FMUL R25, R25, 0.5 ;  /* 0x3f0000001919d820 */ /* 0x000fe20000400000 */
[--C-:B------:R-:W-:Y:S01]  /*2040*/  FFMA R33, R69, UR5, -R2.reuse ;  /* 0x0000000545217c23 */ /* 0x100fe20008000802 */
[----:B----4-:R-:W-:Y:S01]  /*2050*/  @!P4 FMUL R10, R10, R10 ;  /* 0x0000000a0a0ac220 */ /* 0x010fe20000400000 */
[----:B------:R-:W-:Y:S01]  /*2060*/  FSETP.GEU.AND P4, PT, R40, -126, PT ;  /* 0xc2fc00002800780b */ /* 0x000fe20003f8e000 */
[----:B------:R-:W-:Y:S01]  /*2070*/  ULDC UR5, c[0x0][0x604] ;  /* 0x0001810000057ab9 */ /* 0x000fe20000000800 */
[----:B------:R-:W3:Y:S01]  /*2080*/  MUFU.EX2 R12, R12 ;  /* 0x0000000c000c7308 */ /* 0x000ee20000000800 */
[--C-:B------:R-:W-:Y:S01]  /*2090*/  FFMA R48, R72, UR5, -R2.reuse ;  /* 0x0000000548307c23 */ /* 0x100fe20008000802 */
[----:B------:R-:W-:Y:S01]  /*20a0*/  ULDC UR5, c[0x0][0x604] ;  /* 0x0001810000057ab9 */ /* 0x000fe20000000800 */
[----:B------:R-:W-:Y:S01]  /*20b0*/  @!P1 FMUL R23, R23, 0.5 ;  /* 0x3f00000017179820 */ /* 0x000fe20000400000 */
[----:B------:R-:W-:Y:S01]  /*20c0*/  FFMA R37, R73, UR5, -R2 ;  /* 0x0000000549257c23 */ /* 0x000fe20008000802 */
[----:B------:R-:W-:-:S02]  /*20d0*/  ULDC UR5, c[0x0][0x604] ;  /* 0x0001810000057ab9 */ /* 0x000fc40000000800 */
[--C-:B------:R-:W-:Y:S01]  /*20e0*/  FFMA R18, R76, UR5, -R2.reuse ;  /* 0x000000054c127c23 */ /* 0x100fe20008000802 */
[----:B------:R-:W4:Y:S01]  /*20f0*/  MUFU.EX2 R25, R25 ;  /* 0x0000001900197308 */ /* 0x000f220000000800 */
[----:B--2---:R-:W-:Y:S01]  /*2100*/  @!P2 FMUL R21, R21, R21 ;  /* 0x000000151515a220 */ /* 0x004fe20000400000 */
[----:B------:R-:W-:Y:S01]  /*2110*/  FSETP.GEU.AND P2, PT, R29, -126, PT ;  /* 0xc2fc00001d00780b */ /* 0x000fe20003f4e000 */
[----:B------:R-:W-:Y:S01]  /*2120*/  @!P4 FMUL R40, R40, 0.5 ;  /* 0x3f0000002828c820 */ /* 0x000fe20000400000 */
[----:B------:R-:W-:Y:S02]  /*2130*/  ULDC UR5, c[0x0][0x604] ;  /* 0x0001810000057ab9 */ /* 0x000fe40000000800 */
[--C-:B------:R-:W-:Y:S01]  /*2140*/  FFMA R41, R77, UR5, -R2.reuse ;  /* 0x000000054d297c23 */ /* 0x100fe20008000802 */
[----:B------:R-:W-:Y:S01]  /*2150*/  ULDC UR5, c[0x0][0x604] ;  /* 0x0001810000057ab9 */ /* 0x000fe20000000800 */
[----:B------:R-:W2:Y:S01]  /*2160*/  MUFU.EX2 R23, R23 ;  /* 0x0000001700177308 */ /* 0x000ea20000000800 */
[----:B---3--:R-:W-:Y:S01]  /*2170*/  @!P3 FMUL R12, R12, R12 ;  /* 0x0000000c0c0cb220 */ /* 0x008fe20000400000 */
[----:B------:R-:W-:Y:S01]  /*2180*/  FSETP.GEU.AND P3, PT, R44, -126, PT ;  /* 0xc2fc00002c00780b */ /* 0x000fe20003f6e000 */
[----:B------:R-:W-:Y:S01]  /*2190*/  FFMA R52, R80, UR5, -R2 ;  /* 0x0000000550347c23 */ /* 0x000fe20008000802 */
[----:B------:R-:W-:-:S02]  /*21a0*/  ULDC UR5, c[0x0][0x604] ;  /* 0x0001810000057ab9 */ /* 0x000fc40000000800 */
[--C-:B------:R-:W-:Y:S01]  /*21b0*/  FFMA R45, R81, UR5, -R2.reuse ;  /* 0x00000005512d7c23 */ /* 0x100fe20008000802 */
[----:B------:R-:W-:Y:S01]  /*21c0*/  @!P2 FMUL R29, R29, 0.5 ;  /* 0x3f0000001d1da820 */ /* 0x000fe20000400000 */
[----:B------:R-:W3:Y:S01]  /*21d0*/  MUFU.EX2 R40, R40 ;  /* 0x0000002800287308 */ /* 0x000ee20000000800 */
[----:B----4-:R-:W-:Y:S01]  /*21e0*/  @!P5 FMUL R25, R25, R25 ;  /* 0x000000191919d220 */ /* 0x010fe20000400000 */
[----:B------:R-:W-:Y:S01]  /*21f0*/  FSETP.GEU.AND P5, PT, R37, -126, PT ;  /* 0xc2fc00002500780b */ /* 0x000fe20003fae000 */
[----:B------:R-:W-:Y:S02]  /*2200*/  ULDC UR5, c[0x0][0x604] ;  /* 0x0001810000057ab9 */ /* 0x000fe40000000800 */
[--C-:B------:R-:W-:Y:S01]  /*2210*/  FFMA R20, R84, UR5, -R2.reuse ;  /* 0x0000000554147c23 */ /* 0x100fe20008000802 */
[----:B------:R-:W-:Y:S01]  /*2220*/  ULDC UR5, c[0x0][0x604] ;  /* 0x0001810000057ab9 */ /* 0x000fe20000000800 */
[----:B------:R-:W-:Y:S01]  /*2230*/  @!P3 FMUL R44, R44, 0.5 ;  /* 0x3f0000002c2cb820 */ /* 0x000fe20000400000 */
[----:B------:R-:W4:Y:S01]  /*2240*/  MUFU.EX2 R29, R29 ;  /* 0x0000001d001d7308 */ /* 0x000f220000000800 */
[----:B--2---:R-:W-:Y:S01]  /*2250*/  @!P1 FMUL R23, R23, R23 ;  /* 0x0000001717179220 */ /* 0x004fe20000400000 */
[----:B------:R-:W-:Y:S01]  /*2260*/  FSETP.GEU.AND P1, PT, R33, -126, PT ;  /* 0xc2fc00002100780b */ /* 0x000fe20003f2e000 */
[----:B------:R-:W-:Y:S01]  /*2270*/  FFMA R49, R85, UR5, -R2 ;  /* 0x0000000555317c23 */ /* 0x000fe20008000802 */
[----:B------:R-:W-:-:S02]  /*2280*/  ULDC UR5, c[0x0][0x604] ;  /* 0x0001810000057ab9 */ /* 0x000fc40000000800 */
[--C-:B------:R-:W-:Y:S01]  /*2290*/  FFMA R53, R88, UR5, -R2.reuse ;  /* 0x0000000558357c23 */ /* 0x100fe20008000802 */
[----:B------:R-:W-:Y:S01]  /*22a0*/  @!P5 FMUL R37, R37, 0.5 ;  /* 0x3f0000002525d820 */ /* 0x000fe20000400000 */
[----:B------:R-:W2:Y:S01]  /*22b0*/  MUFU.EX2 R8, R8 ;  /* 0x0000000800087308 */ /* 0x000ea20000000800 */
[----:B---3--:R-:W-:Y:S01]  /*22c0*/  @!P4 FMUL R40, R40, R40 ;  /* 0x000000282828c220 */ /* 0x008fe20000400000 */
[----:B------:R-:W-:Y:S01]  /*22d0*/  FSETP.GEU.AND P4, PT, R16, -126, PT ;  /* 0xc2fc00001000780b */ /* 0x000fe20003f8e000 */
[----:B------:R-:W-:Y:S02]  /*22e0*/  ULDC UR5, c[0x0][0x604] ;  /* 0x0001810000057ab9 */ /* 0x000fe40000000800 */
[--C-:B------:R-:W-:Y:S01]  /*22f0*/  FFMA R56, R89, UR5, -R2.reuse ;  /* 0x0000000559387c23 */ /* 0x100fe20008000802 */
[----:B------:R-:W-:Y:S01]  /*2300*/  ULDC UR5, c[0x0][0x604] ;  /* 0x0001810000057ab9 */ /* 0x000fe20000000800 */
[----:B------:R-:W-:Y:S01]  /*2310*/  @!P1 FMUL R33, R33, 0.5 ;  /* 0x3f00000021219820 */ /* 0x000fe20000400000 */
[----:B------:R-:W3:Y:S01]  /*2320*/  MUFU.EX2 R37, R37 ;  /* 0x0000002500257308 */ /* 0x000ee20000000800 */
[----:B----4-:R-:W-:Y:S01]  /*2330*/  @!P2 FMUL R29, R29, R29 ;  /* 0x0000001d1d1da220 */ /* 0x010fe20000400000 */
[----:B------:R-:W-:Y:S01]  /*2340*/  FSETP.GEU.AND P2, PT, R41, -126, PT ;  /* 0xc2fc00002900780b */ /* 0x000fe20003f4e000 */
[----:B------:R-:W-:Y:S01]  /*2350*/  FFMA R57, R92, UR5, -R2 ;  /* 0x000000055c397c23 */ /* 0x000fe20008000802 */
[----:B------:R-:W-:-:S02]  /*2360*/  ULDC UR5, c[0x0][0x604] ;  /* 0x0001810000057ab9 */ /* 0x000fc40000000800 */
[--C-:B------:R-:W-:Y:S01]  /*2370*/  FFMA R22, R93, UR5, -R2.reuse ;  /* 0x000000055d167c23 */ /* 0x100fe20008000802 */
[----:B------:R-:W-:Y:S01]  /*2380*/  @!P4 FMUL R16, R16, 0.5 ;  /* 0x3f0000001010c820 */ /* 0x000fe20000400000 */
[----:B------:R-:W4:Y:S01]  /*2390*/  MUFU.EX2 R33, R33 ;  /* 0x0000002100217308 */ /* 0x000f220000000800 */
[----:B--2---:R-:W-:Y:S01]  /*23a0*/  @!P6 FMUL R8, R8, R8 ;  /* 0x000000080808e220 */ /* 0x004fe20000400000 */
[----:B------:R-:W-:Y:S01]  /*23b0*/  FSETP.GEU.AND P6, PT, R36, -126, PT ;  /* 0xc2fc00002400780b */ /* 0x000fe20003fce000 */
[----:B------:R-:W-:Y:S02]  /*23c0*/  ULDC UR5, c[0x0][0x604] ;  /* 0x0001810000057ab9 */ /* 0x000fe40000000800 */
[--C-:B------:R-:W-:Y:S01]  /*23d0*/  FFMA R61, R96, UR5, -R2.reuse ;  /* 0x00000005603d7c23 */ /* 0x100fe20008000802 */
[----:B------:R-:W-:Y:S01]  /*23e0*/  ULDC UR5, c[0x0][0x604] ;  /* 0x0001810000057ab9 */ /* 0x000fe20000000800 */
[----:B------:R-:W-:Y:S01]  /*23f0*/  @!P2 FMUL R41, R41, 0.5 ;  /* 0x3f0000002929a820 */ /* 0x000fe20000400000 */
        /* <DEDUP_REMOVED lines=123> */
[----:B------:R-:W-:Y:S01]  /*2bb0*/  FFMA R2, R149, UR5, -R2 ;  /* 0x0000000595027c23 */ /* 0x000fe20008000802 */
[----:B------:R-:W-:Y:S01]  /*2bc0*/  ULDC UR5, c[0x0][0x604] ;  /* 0x0001810000057ab9 */ /* 0x000fe20000000800 */
[----:B------:R-:W-:Y:S01]  /*2bd0*/  @!P2 FMUL R104, R104, 0.5 ;  /* 0x3f0000006868a820 */ /* 0x000fe20000400000 */
[----:B------:R-:W2:Y:S01]  /*2be0*/  MUFU.EX2 R65, R65 ;  /* 0x0000004100417308 */ /* 0x000ea20000000800 */
[----:B---3--:R-:W-:Y:S01]  /*2bf0*/  @!P1 FMUL R68, R68, R68 ;  /* 0x0000004444449220 */ /* 0x008fe20000400000 */
[----:B------:R-:W-:Y:S01]  /*2c00*/  FSETP.GEU.AND P1, PT, R76, -126, PT ;  /* 0xc2fc00004c00780b */ /* 0x000fe20003f2e000 */
[----:B------:R-:W-:Y:S01]  /*2c10*/  FMUL R3, R3, UR5 ;  /* 0x0000000503037c20 */ /* 0x000fe20008400000 */
[----:B------:R-:W-:-:S03]  /*2c20*/  ULDC UR5, c[0x0][0x604] ;  /* 0x0001810000057ab9 */ /* 0x000fc60000000800 */
[----:B------:R-:W-:Y:S01]  /*2c30*/  @!P5 FMUL R88, R88, 0.5 ;  /* 0x3f0000005858d820 */ /* 0x000fe20000400000 */
[----:B------:R-:W3:Y:S01]  /*2c40*/  MUFU.EX2 R69, R69 ;  /* 0x0000004500457308 */ /* 0x000ee20000000800 */
[----:B----4-:R-:W-:Y:S01]  /*2c50*/  @!P6 FMUL R48, R48, R48 ;  /* 0x000000303030e220 */ /* 0x010fe20000400000 */
[----:B------:R-:W-:Y:S01]  /*2c60*/  FSETP.GEU.AND P6, PT, R20, -126, PT ;  /* 0xc2fc00001400780b */ /* 0x000fe20003fce000 */
[--C-:B------:R-:W-:Y:S01]  /*2c70*/  FFMA R116, R27, UR5, -R3.reuse ;  /* 0x000000051b747c23 */ /* 0x100fe20008000803 */
[----:B------:R-:W-:Y:S01]  /*2c80*/  ULDC UR5, c[0x0][0x604] ;  /* 0x0001810000057ab9 */ /* 0x000fe20000000800 */
[--C-:B------:R-:W-:Y:S01]  /*2c90*/  FFMA R26, R26, UR7, -R3.reuse ;  /* 0x000000071a1a7c23 */ /* 0x100fe20008000803 */
[--C-:B------:R-:W-:Y:S01]  /*2ca0*/  FFMA R30, R30, UR5, -R3.reuse ;  /* 0x000000051e1e7c23 */ /* 0x100fe20008000803 */
[----:B------:R-:W-:Y:S01]  /*2cb0*/  @!P1 FMUL R76, R76, 0.5 ;  /* 0x3f0000004c4c9820 */ /* 0x000fe20000400000 */
[----:B------:R-:W4:Y:S01]  /*2cc0*/  MUFU.EX2 R104, R104 ;  /* 0x0000006800687308 */ /* 0x000f220000000800 */
[----:B--2---:R-:W-:Y:S01]  /*2cd0*/  @!P3 FMUL R65, R65, R65 ;  /* 0x000000414141b220 */ /* 0x004fe20000400000 */
[----:B------:R-:W-:Y:S01]  /*2ce0*/  FSETP.GEU.AND P3, PT, R77, -126, PT ;  /* 0xc2fc00004d00780b */ /* 0x000fe20003f6e000 */
[----:B------:R-:W-:Y:S01]  /*2cf0*/  ULDC UR5, c[0x0][0x604] ;  /* 0x0001810000057ab9 */ /* 0x000fe20000000800 */
[----:B------:R-:W-:Y:S01]  /*2d00*/  ULDC UR7, c[0x0][0x604] ;  /* 0x0001810000077ab9 */ /* 0x000fe20000000800 */
[--C-:B------:R-:W-:Y:S01]  /*2d10*/  FFMA R120, R31, UR5, -R3.reuse ;  /* 0x000000051f787c23 */ /* 0x100fe20008000803 */
[----:B------:R-:W-:Y:S01]  /*2d20*/  ULDC UR5, c[0x0][0x604] ;  /* 0x0001810000057ab9 */ /* 0x000fe20000000800 */
[----:B------:R-:W-:Y:S01]  /*2d30*/  @!P6 FMUL R20, R20, 0.5 ;  /* 0x3f0000001414e820 */ /* 0x000fe20000400000 */
[----:B------:R-:W2:Y:S01]  /*2d40*/  MUFU.EX2 R88, R88 ;  /* 0x0000005800587308 */ /* 0x000ea20000000800 */
[----:B---3--:R-:W-:Y:S01]  /*2d50*/  @!P4 FMUL R69, R69, R69 ;  /* 0x000000454545c220 */ /* 0x008fe20000400000 */
[----:B------:R-:W-:Y:S01]  /*2d60*/  FSETP.GEU.AND P4, PT, R81, -126, PT ;  /* 0xc2fc00005100780b */ /* 0x000fe20003f8e000 */
[--C-:B------:R-:W-:Y:S01]  /*2d70*/  FFMA R34, R34, UR5, -R3.reuse ;  /* 0x0000000522227c23 */ /* 0x100fe20008000803 */
[----:B------:R-:W-:Y:S01]  /*2d80*/  ULDC UR5, c[0x0][0x604] ;  /* 0x0001810000057ab9 */ /* 0x000fe20000000800 */
[--C-:B------:R-:W-:Y:S01]  /*2d90*/  FFMA R130, R130, UR7, -R3.reuse ;  /* 0x0000000782827c23 */ /* 0x100fe20008000803 */
[--C-:B------:R-:W-:Y:S01]  /*2da0*/  FFMA R124, R35, UR5, -R3.reuse ;  /* 0x00000005237c7c23 */ /* 0x100fe20008000803 */
[----:B------:R-:W-:Y:S01]  /*2db0*/  @!P3 FMUL R77, R77, 0.5 ;  /* 0x3f0000004d4db820 */ /* 0x000fe20000400000 */
[----:B------:R-:W3:Y:S01]  /*2dc0*/  MUFU.EX2 R76, R76 ;  /* 0x0000004c004c7308 */ /* 0x000ee20000000800 */
[----:B----4-:R-:W-:Y:S01]  /*2dd0*/  @!P2 FMUL R104, R104, R104 ;  /* 0x000000686868a220 */ /* 0x010fe20000400000 */
[----:B------:R-:W-:Y:S01]  /*2de0*/  FSETP.GEU.AND P2, PT, R80, -126, PT ;  /* 0xc2fc00005000780b */ /* 0x000fe20003f4e000 */
[----:B------:R-:W-:Y:S01]  /*2df0*/  ULDC UR5, c[0x0][0x604] ;  /* 0x0001810000057ab9 */ /* 0x000fe20000000800 */
[----:B------:R-:W-:Y:S01]  /*2e00*/  ULDC UR7, c[0x0][0x604] ;  /* 0x0001810000077ab9 */ /* 0x000fe20000000800 */
[--C-:B------:R-:W-:Y:S01]  /*2e10*/  FFMA R38, R38, UR5, -R3.reuse ;  /* 0x0000000526267c23 */ /* 0x100fe20008000803 */
[----:B------:R-:W-:Y:S01]  /*2e20*/  ULDC UR5, c[0x0][0x604] ;  /* 0x0001810000057ab9 */ /* 0x000fe20000000800 */
[----:B------:R-:W-:Y:S01]  /*2e30*/  @!P4 FMUL R81, R81, 0.5 ;  /* 0x3f0000005151c820 */ /* 0x000fe20000400000 */
[----:B------:R-:W4:Y:S01]  /*2e40*/  MUFU.EX2 R20, R20 ;  /* 0x0000001400147308 */ /* 0x000f220000000800 */
[----:B--2---:R-:W-:Y:S01]  /*2e50*/  @!P5 FMUL R88, R88, R88 ;  /* 0x000000585858d220 */ /* 0x004fe20000400000 */
[----:B------:R-:W-:Y:S01]  /*2e60*/  FSETP.GEU.AND P5, PT, R92, -126, PT ;  /* 0xc2fc00005c00780b */ /* 0x000fe20003fae000 */
[--C-:B------:R-:W-:Y:S01]  /*2e70*/  FFMA R128, R39, UR5, -R3.reuse ;  /* 0x0000000527807c23 */ /* 0x100fe20008000803 */
[----:B------:R-:W-:Y:S01]  /*2e80*/  ULDC UR5, c[0x0][0x604] ;  /* 0x0001810000057ab9 */ /* 0x000fe20000000800 */
[--C-:B------:R-:W-:Y:S01]  /*2e90*/  FFMA R138, R138, UR14, -R3.reuse ;  /* 0x0000000e8a8a7c23 */ /* 0x100fe20008000803 */
[--C-:B------:R-:W-:Y:S01]  /*2ea0*/  FFMA R42, R42, UR5, -R3.reuse ;  /* 0x000000052a2a7c23 */ /* 0x100fe20008000803 */
[----:B------:R-:W-:Y:S01]  /*2eb0*/  @!P2 FMUL R80, R80, 0.5 ;  /* 0x3f0000005050a820 */ /* 0x000fe20000400000 */
[----:B------:R-:W2:Y:S01]  /*2ec0*/  MUFU.EX2 R77, R77 ;  /* 0x0000004d004d7308 */ /* 0x000ea20000000800 */
[----:B---3--:R-:W-:Y:S01]  /*2ed0*/  @!P1 FMUL R76, R76, R76 ;  /* 0x0000004c4c4c9220 */ /* 0x008fe20000400000 */
[----:B------:R-:W-:Y:S01]  /*2ee0*/  FSETP.GEU.AND P1, PT, R84, -126, PT ;  /* 0xc2fc00005400780b */ /* 0x000fe20003f2e000 */
[----:B------:R-:W-:Y:S01]  /*2ef0*/  ULDC UR5, c[0x0][0x604] ;  /* 0x0001810000057ab9 */ /* 0x000fe20000000800 */
[--C-:B------:R-:W-:Y:S01]  /*2f00*/  FFMA R142, R142, UR15, -R3.reuse ;  /* 0x0000000f8e8e7c23 */ /* 0x100fe20008000803 */
[--C-:B------:R-:W-:Y:S01]  /*2f10*/  FFMA R132, R43, UR5, -R3.reuse ;  /* 0x000000052b847c23 */ /* 0x100fe20008000803 */
[----:B------:R-:W-:Y:S01]  /*2f20*/  ULDC UR5, c[0x0][0x604] ;  /* 0x0001810000057ab9 */ /* 0x000fe20000000800 */
        /* <DEDUP_REMOVED lines=13> */
[--C-:B------:R-:W-:Y:S01]  /*3000*/  FFMA R133, R135, UR11, -R3.reuse ;  /* 0x0000000b87857c23 */ /* 0x100fe20008000803 */
        /* <DEDUP_REMOVED lines=8> */
[----:B------:R-:W-:Y:S01]  /*3090*/  ULDC UR14, c[0x0][0x604] ;  /* 0x00018100000e7ab9 */ /* 0x000fe20000000800 */
[----:B------:R-:W-:Y:S01]  /*30a0*/  FFMA R54, R54, UR5, -R3 ;  /* 0x0000000536367c23 */ /* 0x000fe20008000803 */
[----:B------:R-:W-:Y:S01]  /*30b0*/  @!P3 FMUL R89, R89, 0.5 ;  /* 0x3f0000005959b820 */ /* 0x000fe20000400000 */
[----:B------:R-:W3:Y:S01]  /*30c0*/  MUFU.EX2 R84, R84 ;  /* 0x0000005400547308 */ /* 0x000ee20000000800 */
[----:B----4-:R-:W-:Y:S01]  /*30d0*/  @!P2 FMUL R80, R80, R80 ;  /* 0x000000505050a220 */ /* 0x010fe20000400000 */
[----:B------:R-:W-:Y:S01]  /*30e0*/  FSETP.GEU.AND P2, PT, R96, -126, PT ;  /* 0xc2fc00006000780b */ /* 0x000fe20003f4e000 */
[----:B------:R-:W-:-:S02]  /*30f0*/  ULDC UR5, c[0x0][0x604] ;  /* 0x0001810000057ab9 */ /* 0x000fc40000000800 */
[--C-:B------:R-:W-:Y:S01]  /*3100*/  FFMA R144, R55, UR5, -R3.reuse ;  /* 0x0000000537907c23 */ /* 0x100fe20008000803 */
[----:B------:R-:W-:Y:S01]  /*3110*/  ULDC UR5, c[0x0][0x604] ;  /* 0x0001810000057ab9 */ /* 0x000fe20000000800 */
[----:B------:R-:W-:Y:S01]  /*3120*/  @!P4 FMUL R93, R93, 0.5 ;  /* 0x3f0000005d5dc820 */ /* 0x000fe20000400000 */
[----:B------:R-:W4:Y:S01]  /*3130*/  MUFU.EX2 R61, R61 ;  /* 0x0000003d003d7308 */ /* 0x000f220000000800 */
[----:B--2---:R-:W-:Y:S01]  /*3140*/  @!P5 FMUL R92, R92, R92 ;  /* 0x0000005c5c5cd220 */ /* 0x004fe20000400000 */
[----:B------:R-:W-:Y:S01]  /*3150*/  FSETP.GEU.AND P5, PT, R108, -126, PT ;  /* 0xc2fc00006c00780b */ /* 0x000fe20003fae000 */
[--C-:B------:R-:W-:Y:S01]  /*3160*/  FFMA R58, R58, UR5, -R3.reuse ;  /* 0x000000053a3a7c23 */ /* 0x100fe20008000803 */
[----:B------:R-:W-:Y:S02]  /*3170*/  ULDC UR5, c[0x0][0x604] ;  /* 0x0001810000057ab9 */ /* 0x000fe40000000800 */
[----:B------:R-:W-:Y:S01]  /*3180*/  FFMA R148, R59, UR5, -R3 ;  /* 0x000000053b947c23 */ /* 0x000fe20008000803 */
[----:B------:R-:W-:Y:S01]  /*3190*/  @!P2 FMUL R96, R96, 0.5 ;  /* 0x3f0000006060a820 */ /* 0x000fe20000400000 */
[----:B------:R-:W2:Y:S01]  /*31a0*/  MUFU.EX2 R89, R89 ;  /* 0x0000005900597308 */ /* 0x000ea20000000800 */
[----:B---3--:R-:W-:Y:S01]  /*31b0*/  @!P1 FMUL R84, R84, R84 ;  /* 0x0000005454549220 */ /* 0x008fe20000400000 */
[----:B------:R-:W-:Y:S01]  /*31c0*/  FSETP.GEU.AND P1, PT, R100, -126, PT ;  /* 0xc2fc00006400780b */ /* 0x000fe20003f2e000 */
[----:B------:R-:W-:-:S02]  /*31d0*/  ULDC UR5, c[0x0][0x604] ;  /* 0x0001810000057ab9 */ /* 0x000fc40000000800 */
[--C-:B------:R-:W-:Y:S01]  /*31e0*/  FFMA R62, R62, UR5, -R3.reuse ;  /* 0x000000053e3e7c23 */ /* 0x100fe20008000803 */
[----:B------:R-:W-:Y:S01]  /*31f0*/  ULDC UR5, c[0x0][0x604] ;  /* 0x0001810000057ab9 */ /* 0x000fe20000000800 */
[----:B------:R-:W-:Y:S01]  /*3200*/  @!P5 FMUL R108, R108, 0.5 ;  /* 0x3f0000006c6cd820 */ /* 0x000fe20000400000 */
[----:B------:R-:W3:Y:S01]  /*3210*/  MUFU.EX2 R93, R93 ;  /* 0x0000005d005d7308 */ /* 0x000ee20000000800 */
[----:B----4-:R-:W-:Y:S01]  /*3220*/  @!P6 FMUL R61, R61, R61 ;  /* 0x0000003d3d3de220 */ /* 0x010fe20000400000 */
[----:B------:R-:W-:Y:S01]  /*3230*/  FSETP.GEU.AND P6, PT, R73, -126, PT ;  /* 0xc2fc00004900780b */ /* 0x000fe20003fce000 */
[--C-:B------:R-:W-:Y:S01]  /*3240*/  FFMA R152, R63, UR5, -R3.reuse ;  /* 0x000000053f987c23 */ /* 0x100fe20008000803 */
[----:B------:R-:W-:Y:S02]  /*3250*/  ULDC UR5, c[0x0][0x604] ;  /* 0x0001810000057ab9 */ /* 0x000fe40000000800 */
[----:B------:R-:W-:Y:S01]  /*3260*/  FFMA R66, R66, UR5, -R3 ;  /* 0x0000000542427c23 */ /* 0x000fe20008000803 */
[----:B------:R-:W-:Y:S01]  /*3270*/  @!P1 FMUL R100, R100, 0.5 ;  /* 0x3f00000064649820 */ /* 0x000fe20000400000 */
[----:B------:R-:W4:Y:S01]  /*3280*/  MUFU.EX2 R96, R96 ;  /* 0x0000006000607308 */ /* 0x000f220000000800 */
[----:B--2---:R-:W-:Y:S01]  /*3290*/  @!P3 FMUL R89, R89, R89 ;  /* 0x000000595959b220 */ /* 0x004fe20000400000 */
[----:B------:R-:W-:Y:S01]  /*32a0*/  FSETP.GEU.AND P3, PT, R101, -126, PT ;  /* 0xc2fc00006500780b */ /* 0x000fe20003f6e000 */
[----:B------:R-:W-:-:S02]  /*32b0*/  ULDC UR5, c[0x0][0x604] ;  /* 0x0001810000057ab9 */ /* 0x000fc40000000800 */
[--C-:B------:R-:W-:Y:S01]  /*32c0*/  FFMA R154, R67, UR5, -R3.reuse ;  /* 0x00000005439a7c23 */ /* 0x100fe20008000803 */
[----:B------:R-:W-:Y:S01]  /*32d0*/  ULDC UR5, c[0x0][0x604] ;  /* 0x0001810000057ab9 */ /* 0x000fe20000000800 */
[----:B------:R-:W-:Y:S01]  /*32e0*/  @!P6 FMUL R73, R73, 0.5 ;  /* 0x3f0000004949e820 */ /* 0x000fe20000400000 */
[----:B------:R-:W2:Y:S01]  /*32f0*/  MUFU.EX2 R108, R108 ;  /* 0x0000006c006c7308 */ /* 0x000ea20000000800 */
[----:B---3--:R-:W-:Y:S01]  /*3300*/  @!P4 FMUL R93, R93, R93 ;  /* 0x0000005d5d5dc220 */ /* 0x008fe20000400000 */
[----:B------:R-:W-:Y:S01]  /*3310*/  FSETP.GEU.AND P4, PT, R105, -126, PT ;  /* 0xc2fc00006900780b */ /* 0x000fe20003f8e000 */
[--C-:B------:R-:W-:Y:S01]  /*3320*/  FFMA R70, R70, UR5, -R3.reuse ;  /* 0x0000000546467c23 */ /* 0x100fe20008000803 */
[----:B------:R-:W-:Y:S02]  /*3330*/  ULDC UR5, c[0x0][0x604] ;  /* 0x0001810000057ab9 */ /* 0x000fe40000000800 */
        /* <DEDUP_REMOVED lines=19> */
[----:B------:R-:W-:-:S04]  /*3470*/  ULDC UR5, c[0x0][0x604] ;  /* 0x0001810000057ab9 */ /* 0x000fc80000000800 */
[----:B------:R-:W-:Y:S01]  /*3480*/  @!P5 FMUL R120, R120, 0.5 ;  /* 0x3f0000007878d820 */ /* 0x000fe20000400000 */
[----:B------:R-:W3:Y:S01]  /*3490*/  MUFU.EX2 R105, R105 ;  /* 0x0000006900697308 */ /* 0x000ee20000000800 */
[----:B----4-:R-:W-:Y:S01]  /*34a0*/  @!P6 FMUL R73, R73, R73 ;  /* 0x000000494949e220 */ /* 0x010fe20000400000 */
[----:B------:R-:W-:-:S05]  /*34b0*/  FSETP.GEU.AND P6, PT, R85, -126, PT ;  /* 0xc2fc00005500780b */ /* 0x000fca0003fce000 */
[----:B------:R-:W-:Y:S01]  /*34c0*/  @!P1 FMUL R116, R116, 0.5 ;  /* 0x3f00000074749820 */ /* 0x000fe20000400000 */
[----:B------:R4:W5:Y:S01]  /*34d0*/  MUFU.EX2 R112, R2 ;  /* 0x0000000200707308 */ /* 0x0009620000000800 */
[----:B--2---:R-:W-:Y:S01]  /*34e0*/  @!P3 FMUL R101, R101, R101 ;  /* 0x000000656565b220 */ /* 0x004fe20000400000 */
[----:B------:R-:W-:-:S03]  /*34f0*/  FSETP.GEU.AND P3, PT, R113, -126, PT ;  /* 0xc2fc00007100780b */ /* 0x000fc60003f6e000 */
[----:B------:R-:W-:Y:S01]  /*3500*/  FADD R135, R48, R101 ;  /* 0x0000006530877221 */ /* 0x000fe20000000000 */
[----:B------:R-:W-:Y:S01]  /*3510*/  F2FP.F16.F32.PACK_AB R48, R37, R48 ;  /* 0x000000302530723e */ /* 0x000fe200000000ff */
[----:B------:R-:W-:Y:S01]  /*3520*/  @!P6 FMUL R85, R85, 0.5 ;  /* 0x3f0000005555e820 */ /* 0x000fe20000400000 */
[----:B------:R-:W2:Y:S01]  /*3530*/  MUFU.EX2 R120, R120 ;  /* 0x0000007800787308 */ /* 0x000ea20000000800 */
[----:B---3--:R-:W-:Y:S01]  /*3540*/  @!P4 FMUL R105, R105, R105 ;  /* 0x000000696969c220 */ /* 0x008fe20000400000 */
[----:B------:R-:W-:Y:S01]  /*3550*/  FSETP.GEU.AND P4, PT, R26, -126, PT ;  /* 0xc2fc00001a00780b */ /* 0x000fe20003f8e000 */
[----:B----4-:R-:W-:Y:S01]  /*3560*/  FFMA R2, R79, UR5, -R3 ;  /* 0x000000054f027c23 */ /* 0x010fe20008000803 */
[----:B------:R-:W-:Y:S01]  /*3570*/  ULDC UR5, c[0x0][0x604] ;  /* 0x0001810000057ab9 */ /* 0x000fe20000000800 */
[----:B------:R-:W-:Y:S02]  /*3580*/  FADD R137, R18, R105 ;  /* 0x0000006912897221 */ /* 0x000fe40000000000 */
[----:B------:R-:W-:Y:S01]  /*3590*/  @!P3 FMUL R113, R113, 0.5 ;  /* 0x3f0000007171b820 */ /* 0x000fe20000400000 */
[----:B------:R-:W3:Y:S01]  /*35a0*/  MUFU.EX2 R116, R116 ;  /* 0x0000007400747308 */ /* 0x000ee20000000800 */
[----:B-----5:R-:W-:Y:S01]  /*35b0*/  @!P2 FMUL R112, R112, R112 ;  /* 0x000000707070a220 */ /* 0x020fe20000400000 */
[----:B------:R-:W-:-:S05]  /*35c0*/  FSETP.GEU.AND P2, PT, R124, -126, PT ;  /* 0xc2fc00007c00780b */ /* 0x000fca0003f4e000 */
[----:B------:R-:W-:Y:S01]  /*35d0*/  @!P4 FMUL R26, R26, 0.5 ;  /* 0x3f0000001a1ac820 */ /* 0x000fe20000400000 */
[----:B------:R-:W4:Y:S01]  /*35e0*/  MUFU.EX2 R85, R85 ;  /* 0x0000005500557308 */ /* 0x000f220000000800 */
[----:B--2---:R-:W-:Y:S01]  /*35f0*/  @!P5 FMUL R120, R120, R120 ;  /* 0x000000787878d220 */ /* 0x004fe20000400000 */
[----:B------:R-:W-:-:S05]  /*3600*/  FSETP.GEU.AND P5, PT, R132, -126, PT ;  /* 0xc2fc00008400780b */ /* 0x000fca0003fae000 */
[----:B------:R-:W-:Y:S01]  /*3610*/  @!P2 FMUL R124, R124, 0.5 ;  /* 0x3f0000007c7ca820 */ /* 0x000fe20000400000 */
[----:B------:R2:W5:Y:S01]  /*3620*/  MUFU.EX2 R27, R26 ;  /* 0x0000001a001b7308 */ /* 0x0005620000000800 */
[----:B---3--:R-:W-:Y:S01]  /*3630*/  @!P1 FMUL R116, R116, R116 ;  /* 0x0000007474749220 */ /* 0x008fe20000400000 */
[----:B------:R-:W-:-:S05]  /*3640*/  FSETP.GEU.AND P1, PT, R128, -126, PT ;  /* 0xc2fc00008000780b */ /* 0x000fca0003f2e000 */
[----:B------:R-:W-:Y:S01]  /*3650*/  @!P5 FMUL R132, R132, 0.5 ;  /* 0x3f0000008484d820 */ /* 0x000fe20000400000 */
[----:B------:R-:W3:Y:S01]  /*3660*/  MUFU.EX2 R113, R113 ;  /* 0x0000007100717308 */ /* 0x000ee20000000800 */
[----:B----4-:R-:W-:Y:S01]  /*3670*/  @!P6 FMUL R85, R85, R85 ;  /* 0x000000555555e220 */ /* 0x010fe20000400000 */
[----:B------:R-:W-:Y:S01]  /*3680*/  FSETP.GEU.AND P6, PT, R97, -126, PT ;  /* 0xc2fc00006100780b */ /* 0x000fe20003fce000 */
[----:B--2---:R-:W-:Y:S01]  /*3690*/  FFMA R26, R82, UR5, -R3 ;  /* 0x00000005521a7c23 */ /* 0x004fe20008000803 */
[----:B------:R-:W-:Y:S01]  /*36a0*/  ULDC UR5, c[0x0][0x604] ;  /* 0x0001810000057ab9 */ /* 0x000fe20000000800 */
[----:B------:R-:W-:Y:S01]  /*36b0*/  FADD R125, R40, R85 ;  /* 0x00000055287d7221 */ /* 0x000fe20000000000 */
[----:B------:R-:W-:Y:S01]  /*36c0*/  F2FP.F16.F32.PACK_AB R40, R23, R40 ;  /* 0x000000281728723e */ /* 0x000fe200000000ff */
[----:B------:R-:W-:Y:S01]  /*36d0*/  @!P1 FMUL R128, R128, 0.5 ;  /* 0x3f00000080809820 */ /* 0x000fe20000400000 */
[----:B------:R-:W2:Y:S01]  /*36e0*/  MUFU.EX2 R124, R124 ;  /* 0x0000007c007c7308 */ /* 0x000ea20000000800 */
[----:B-----5:R-:W-:Y:S01]  /*36f0*/  @!P4 FMUL R27, R27, R27 ;  /* 0x0000001b1b1bc220 */ /* 0x020fe20000400000 */
[----:B------:R-:W-:-:S05]  /*3700*/  FSETP.GEU.AND P4, PT, R38, -126, PT ;  /* 0xc2fc00002600780b */ /* 0x000fca0003f8e000 */
[----:B------:R-:W-:Y:S01]  /*3710*/  @!P6 FMUL R97, R97, 0.5 ;  /* 0x3f0000006161e820 */ /* 0x000fe20000400000 */
[----:B------:R-:W4:Y:S01]  /*3720*/  MUFU.EX2 R132, R132 ;  /* 0x0000008400847308 */ /* 0x000f220000000800 */
[----:B---3--:R-:W-:Y:S01]  /*3730*/  @!P3 FMUL R113, R113, R113 ;  /* 0x000000717171b220 */ /* 0x008fe20000400000 */
[----:B------:R-:W-:-:S05]  /*3740*/  FSETP.GEU.AND P3, PT, R34, -126, PT ;  /* 0xc2fc00002200780b */ /* 0x000fca0003f6e000 */
[----:B------:R-:W-:Y:S01]  /*3750*/  @!P4 FMUL R38, R38, 0.5 ;  /* 0x3f0000002626c820 */ /* 0x000fe20000400000 */
[----:B------:R-:W3:Y:S01]  /*3760*/  MUFU.EX2 R128, R128 ;  /* 0x0000008000807308 */ /* 0x000ee20000000800 */
[----:B--2---:R-:W-:Y:S01]  /*3770*/  @!P2 FMUL R124, R124, R124 ;  /* 0x0000007c7c7ca220 */ /* 0x004fe20000400000 */
[----:B------:R-:W-:-:S05]  /*3780*/  FSETP.GEU.AND P2, PT, R136, -126, PT ;  /* 0xc2fc00008800780b */ /* 0x000fca0003f4e000 */
[----:B------:R-:W-:Y:S01]  /*3790*/  @!P3 FMUL R34, R34, 0.5 ;  /* 0x3f0000002222b820 */ /* 0x000fe20000400000 */
[----:B------:R2:W5:Y:S01]  /*37a0*/  MUFU.EX2 R39, R38 ;  /* 0x0000002600277308 */ /* 0x0005620000000800 */
[----:B----4-:R-:W-:Y:S01]  /*37b0*/  @!P5 FMUL R132, R132, R132 ;  /* 0x000000848484d220 */ /* 0x010fe20000400000 */
[----:B------:R-:W-:-:S05]  /*37c0*/  FSETP.GEU.AND P5, PT, R144, -126, PT ;  /* 0xc2fc00009000780b */ /* 0x000fca0003fae000 */
[----:B------:R-:W-:Y:S01]  /*37d0*/  @!P2 FMUL R136, R136, 0.5 ;  /* 0x3f0000008888a820 */ /* 0x000fe20000400000 */
[----:B------:R-:W4:Y:S01]  /*37e0*/  MUFU.EX2 R35, R34 ;  /* 0x0000002200237308 */ /* 0x000f220000000800 */
[----:B---3--:R-:W-:Y:S01]  /*37f0*/  @!P1 FMUL R128, R128, R128 ;  /* 0x0000008080809220 */ /* 0x008fe20000400000 */
[----:B------:R-:W-:Y:S01]  /*3800*/  FSETP.GEU.AND P1, PT, R140, -126, PT ;  /* 0xc2fc00008c00780b */ /* 0x000fe20003f2e000 */
[----:B--2---:R-:W-:-:S04]  /*3810*/  FADD R38, R10, R73 ;  /* 0x000000490a267221 */ /* 0x004fc80000000000 */
[----:B------:R-:W-:Y:S01]  /*3820*/  @!P5 FMUL R144, R144, 0.5 ;  /* 0x3f0000009090d820 */ /* 0x000fe20000400000 */
[----:B------:R-:W2:Y:S01]  /*3830*/  MUFU.EX2 R97, R97 ;  /* 0x0000006100617308 */ /* 0x000ea20000000800 */
[----:B-----5:R-:W-:Y:S01]  /*3840*/  @!P4 FMUL R39, R39, R39 ;  /* 0x000000272727c220 */ /* 0x020fe20000400000 */
[----:B------:R-:W-:Y:S01]  /*3850*/  FSETP.GEU.AND P4, PT, R50, -126, PT ;  /* 0xc2fc00003200780b */ /* 0x000fe20003f8e000 */
[----:B------:R-:W-:Y:S01]  /*3860*/  FADD R143, R38, R137 ;  /* 0x00000089268f7221 */ /* 0x000fe20000000000 */
[----:B------:R-:W-:Y:S01]  /*3870*/  FADD R38, R36, R77 ;  /* 0x0000004d24267221 */ /* 0x000fe20000000000 */
[----:B------:R-:W-:Y:S02]  /*3880*/  F2FP.F16.F32.PACK_AB R36, R19, R36 ;  /* 0x000000241324723e */ /* 0x000fe400000000ff */
[----:B------:R-:W-:Y:S01]  /*3890*/  @!P1 FMUL R140, R140, 0.5 ;  /* 0x3f0000008c8c9820 */ /* 0x000fe20000400000 */
[----:B------:R-:W3:Y:S01]  /*38a0*/  MUFU.EX2 R136, R136 ;  /* 0x0000008800887308 */ /* 0x000ee20000000800 */
[----:B----4-:R-:W-:Y:S01]  /*38b0*/  @!P3 FMUL R35, R35, R35 ;  /* 0x000000232323b220 */ /* 0x010fe20000400000 */
[----:B------:R-:W-:-:S05]  /*38c0*/  FSETP.GEU.AND P3, PT, R46, -126, PT ;  /* 0xc2fc00002e00780b */ /* 0x000fca0003f6e000 */
[----:B------:R-:W-:Y:S01]  /*38d0*/  @!P4 FMUL R50, R50, 0.5 ;  /* 0x3f0000003232c820 */ /* 0x000fe20000400000 */
[----:B------:R-:W4:Y:S01]  /*38e0*/  MUFU.EX2 R144, R144 ;  /* 0x0000009000907308 */ /* 0x000f220000000800 */
[----:B--2---:R-:W-:Y:S01]  /*38f0*/  @!P6 FMUL R97, R97, R97 ;  /* 0x000000616161e220 */ /* 0x004fe20000400000 */
[----:B------:R-:W-:-:S05]  /*3900*/  FSETP.GEU.AND P6, PT, R109, -126, PT ;  /* 0xc2fc00006d00780b */ /* 0x000fca0003fce000 */
[----:B------:R-:W-:Y:S01]  /*3910*/  @!P3 FMUL R46, R46, 0.5 ;  /* 0x3f0000002e2eb820 */ /* 0x000fe20000400000 */
        /* <DEDUP_REMOVED lines=22> */
[----:B------:R-:W-:-:S03]  /*3a80*/  FSETP.GEU.AND P6, PT, R30, -126, PT ;  /* 0xc2fc00001e00780b */ /* 0x000fc60003fce000 */
[----:B------:R-:W-:Y:S01]  /*3a90*/  FADD R137, R52, R109 ;  /* 0x0000006d34897221 */ /* 0x000fe20000000000 */
[----:B------:R-:W-:Y:S01]  /*3aa0*/  F2FP.F16.F32.PACK_AB R52, R45, R52 ;  /* 0x000000342d34723e */ /* 0x000fe200000000ff */
        /* <DEDUP_REMOVED lines=20> */
[--C-:B--2---:R-:W-:Y:S01]  /*3bf0*/  FFMA R30, R83, UR5, -R3.reuse ;  /* 0x00000005531e7c23 */ /* 0x104fe20008000803 */
[----:B------:R-:W-:Y:S02]  /*3c00*/  ULDC UR5, c[0x0][0x604] ;  /* 0x0001810000057ab9 */ /* 0x000fe40000000800 */
[----:B------:R-:W-:Y:S01]  /*3c10*/  FFMA R34, R86, UR5, -R3 ;  /* 0x0000000556227c23 */ /* 0x000fe20008000803 */
[----:B------:R-:W-:Y:S01]  /*3c20*/  @!P4 FMUL R74, R74, 0.5 ;  /* 0x3f0000004a4ac820 */ /* 0x000fe20000400000 */
[----:B------:R-:W2:Y:S01]  /*3c30*/  MUFU.EX2 R82, R2 ;  /* 0x0000000200527308 */ /* 0x000ea20000000800 */
[----:B-----5:R-:W-:Y:S01]  /*3c40*/  @!P6 FMUL R31, R31, R31 ;  /* 0x0000001f1f1fe220 */ /* 0x020fe20000400000 */
[----:B------:R-:W-:Y:S01]  /*3c50*/  FSETP.GEU.AND P6, PT, R42, -126, PT ;  /* 0xc2fc00002a00780b */ /* 0x000fe20003fce000 */
[----:B------:R-:W-:-:S02]  /*3c60*/  ULDC UR5, c[0x0][0x604] ;  /* 0x0001810000057ab9 */ /* 0x000fc40000000800 */
[--C-:B------:R-:W-:Y:S01]  /*3c70*/  FFMA R160, R87, UR5, -R3.reuse ;  /* 0x0000000557a07c23 */ /* 0x100fe20008000803 */
[----:B------:R-:W-:Y:S01]  /*3c80*/  ULDC UR5, c[0x0][0x604] ;  /* 0x0001810000057ab9 */ /* 0x000fe20000000800 */
[----:B------:R-:W-:Y:S01]  /*3c90*/  @!P3 FMUL R70, R70, 0.5 ;  /* 0x3f0000004646b820 */ /* 0x000fe20000400000 */
[----:B------:R-:W4:Y:S01]  /*3ca0*/  MUFU.EX2 R158, R158 ;  /* 0x0000009e009e7308 */ /* 0x000f220000000800 */
[----:B---3--:R-:W-:Y:S01]  /*3cb0*/  @!P2 FMUL R156, R156, R156 ;  /* 0x0000009c9c9ca220 */ /* 0x008fe20000400000 */
[----:B------:R-:W-:Y:S01]  /*3cc0*/  FSETP.GEU.AND P2, PT, R30, -126, PT ;  /* 0xc2fc00001e00780b */ /* 0x000fe20003f4e000 */
[--C-:B------:R-:W-:Y:S01]  /*3cd0*/  FFMA R90, R90, UR5, -R3.reuse ;  /* 0x000000055a5a7c23 */ /* 0x100fe20008000803 */
[----:B------:R-:W-:Y:S02]  /*3ce0*/  ULDC UR5, c[0x0][0x604] ;  /* 0x0001810000057ab9 */ /* 0x000fe40000000800 */
[--C-:B------:R-:W-:Y:S01]  /*3cf0*/  FFMA R91, R91, UR5, -R3.reuse ;  /* 0x000000055b5b7c23 */ /* 0x100fe20008000803 */
[----:B------:R-:W-:Y:S01]  /*3d00*/  @!P6 FMUL R42, R42, 0.5 ;  /* 0x3f0000002a2ae820 */ /* 0x000fe20000400000 */
[----:B------:R-:W3:Y:S01]  /*3d10*/  MUFU.EX2 R75, R74 ;  /* 0x0000004a004b7308 */ /* 0x000ee20000000800 */
[----:B--2---:R-:W-:Y:S01]  /*3d20*/  @!P5 FMUL R82, R82, R82 ;  /* 0x000000525252d220 */ /* 0x004fe20000400000 */
[----:B------:R-:W-:Y:S01]  /*3d30*/  ULDC UR5, c[0x0][0x604] ;  /* 0x0001810000057ab9 */ /* 0x000fe20000000800 */
[----:B------:R-:W-:Y:S01]  /*3d40*/  FSETP.GEU.AND P5, PT, R91, -126, PT ;  /* 0xc2fc00005b00780b */ /* 0x000fe20003fae000 */
[----:B------:R-:W-:Y:S01]  /*3d50*/  FFMA R2, R94, UR5, -R3 ;  /* 0x000000055e027c23 */ /* 0x000fe20008000803 */
[----:B------:R-:W-:-:S02]  /*3d60*/  ULDC UR5, c[0x0][0x604] ;  /* 0x0001810000057ab9 */ /* 0x000fc40000000800 */
[----:B------:R-:W-:Y:S01]  /*3d70*/  @!P2 FMUL R30, R30, 0.5 ;  /* 0x3f0000001e1ea820 */ /* 0x000fe20000400000 */
[----:B------:R-:W2:Y:S01]  /*3d80*/  MUFU.EX2 R71, R70 ;  /* 0x0000004600477308 */ /* 0x000ea20000000800 */
[----:B----4-:R-:W-:Y:S01]  /*3d90*/  @!P1 FMUL R158, R158, R158 ;  /* 0x0000009e9e9e9220 */ /* 0x010fe20000400000 */
[----:B------:R-:W-:Y:S01]  /*3da0*/  FSETP.GEU.AND P1, PT, R160, -126, PT ;  /* 0xc2fc0000a000780b */ /* 0x000fe20003f2e000 */
[----:B------:R-:W-:Y:S01]  /*3db0*/  FFMA R95, R95, UR5, -R3 ;  /* 0x000000055f5f7c23 */ /* 0x000fe20008000803 */
[----:B------:R-:W-:-:S04]  /*3dc0*/  ULDC UR5, c[0x0][0x604] ;  /* 0x0001810000057ab9 */ /* 0x000fc80000000800 */
[----:B------:R-:W4:Y:S01]  /*3dd0*/  MUFU.EX2 R43, R42 ;  /* 0x0000002a002b7308 */ /* 0x000f220000000800 */
[----:B---3--:R-:W-:Y:S01]  /*3de0*/  @!P4 FMUL R75, R75, R75 ;  /* 0x0000004b4b4bc220 */ /* 0x008fe20000400000 */
[----:B------:R-:W-:Y:S01]  /*3df0*/  FSETP.GEU.AND P4, PT, R34, -126, PT ;  /* 0xc2fc00002200780b */ /* 0x000fe20003f8e000 */
[----:B------:R-:W-:-:S04]  /*3e00*/  @!P5 FMUL R91, R91, 0.5 ;  /* 0x3f0000005b5bd820 */ /* 0x000fc80000400000 */
[----:B------:R-:W-:Y:S01]  /*3e10*/  @!P1 FMUL R160, R160, 0.5 ;  /* 0x3f000000a0a09820 */ /* 0x000fe20000400000 */
[----:B------:R-:W3:Y:S01]  /*3e20*/  MUFU.EX2 R86, R30 ;  /* 0x0000001e00567308 */ /* 0x000ee20000000800 */
[----:B--2---:R-:W-:Y:S01]  /*3e30*/  @!P3 FMUL R71, R71, R71 ;  /* 0x000000474747b220 */ /* 0x004fe20000400000 */
[----:B------:R-:W-:-:S05]  /*3e40*/  FSETP.GEU.AND P3, PT, R26, -126, PT ;  /* 0xc2fc00001a00780b */ /* 0x000fca0003f6e000 */
[----:B------:R-:W-:Y:S01]  /*3e50*/  @!P4 FMUL R34, R34, 0.5 ;  /* 0x3f0000002222c820 */ /* 0x000fe20000400000 */
[----:B------:R-:W2:Y:S01]  /*3e60*/  MUFU.EX2 R91, R91 ;  /* 0x0000005b005b7308 */ /* 0x000ea20000000800 */
[----:B----4-:R-:W-:Y:S01]  /*3e70*/  @!P6 FMUL R43, R43, R43 ;  /* 0x0000002b2b2be220 */ /* 0x010fe20000400000 */
[----:B------:R-:W-:-:S05]  /*3e80*/  FSETP.GEU.AND P6, PT, R54, -126, PT ;  /* 0xc2fc00003600780b */ /* 0x000fca0003fce000 */
[----:B------:R-:W-:Y:S01]  /*3e90*/  @!P3 FMUL R26, R26, 0.5 ;  /* 0x3f0000001a1ab820 */ /* 0x000fe20000400000 */
[----:B------:R4:W5:Y:S01]  /*3ea0*/  MUFU.EX2 R87, R34 ;  /* 0x0000002200577308 */ /* 0x0009620000000800 */
[----:B---3--:R-:W-:Y:S01]  /*3eb0*/  @!P2 FMUL R86, R86, R86 ;  /* 0x000000565656a220 */ /* 0x008fe20000400000 */
[----:B------:R-:W-:-:S05]  /*3ec0*/  FSETP.GEU.AND P2, PT, R95, -126, PT ;  /* 0xc2fc00005f00780b */ /* 0x000fca0003f4e000 */
[----:B------:R-:W-:Y:S01]  /*3ed0*/  @!P6 FMUL R54, R54, 0.5 ;  /* 0x3f0000003636e820 */ /* 0x000fe20000400000 */
[----:B------:R3:W1:Y:S01]  /*3ee0*/  MUFU.EX2 R83, R26 ;  /* 0x0000001a00537308 */ /* 0x0006620000000800 */
[----:B--2---:R-:W-:Y:S01]  /*3ef0*/  @!P5 FMUL R91, R91, R91 ;  /* 0x0000005b5b5bd220 */ /* 0x004fe20000400000 */
[----:B----4-:R-:W-:Y:S01]  /*3f00*/  FADD R34, R32, R69 ;  /* 0x0000004520227221 */ /* 0x010fe20000000000 */
[----:B------:R-:W-:-:S04]  /*3f10*/  F2FP.F16.F32.PACK_AB R32, R15, R32 ;  /* 0x000000200f20723e */ /* 0x000fc800000000ff */
[----:B------:R-:W-:Y:S01]  /*3f20*/  @!P2 FMUL R95, R95, 0.5 ;  /* 0x3f0000005f5fa820 */ /* 0x000fe20000400000 */
[----:B------:R-:W2:Y:S01]  /*3f30*/  MUFU.EX2 R160, R160 ;  /* 0x000000a000a07308 */ /* 0x000ea20000000800 */
[--C-:B---3--:R-:W-:Y:S01]  /*3f40*/  FFMA R26, R98, UR5, -R3.reuse ;  /* 0x00000005621a7c23 */ /* 0x108fe20008000803 */
[----:B------:R-:W-:Y:S01]  /*3f50*/  ULDC UR5, c[0x0][0x604] ;  /* 0x0001810000057ab9 */ /* 0x000fe20000000800 */
[----:B-----5:R-:W-:Y:S01]  /*3f60*/  @!P4 FMUL R87, R87, R87 ;  /* 0x000000575757c220 */ /* 0x020fe20000400000 */
[--C-:B------:R-:W-:Y:S01]  /*3f70*/  FFMA R99, R99, UR5, -R3.reuse ;  /* 0x0000000563637c23 */ /* 0x100fe20008000803 */
[----:B------:R-:W-:Y:S01]  /*3f80*/  ULDC UR5, c[0x0][0x604] ;  /* 0x0001810000057ab9 */ /* 0x000fe20000000800 */
[----:B------:R-:W-:Y:S01]  /*3f90*/  FSETP.GEU.AND P4, PT, R26, -126, PT ;  /* 0xc2fc00001a00780b */ /* 0x000fe20003f8e000 */
[--C-:B------:R-:W-:Y:S01]  /*3fa0*/  FFMA R162, R102, UR5, -R3.reuse ;  /* 0x0000000566a27c23 */ /* 0x100fe20008000803 */
[----:B------:R-:W3:Y:S01]  /*3fb0*/  MUFU.EX2 R55, R54 ;  /* 0x0000003600377308 */ /* 0x000ee20000000800 */
[----:B------:R-:W-:Y:S01]  /*3fc0*/  ULDC UR5, c[0x0][0x604] ;  /* 0x0001810000057ab9 */ /* 0x000fe20000000800 */
[----:B-1----:R-:W-:Y:S01]  /*3fd0*/  @!P3 FMUL R83, R83, R83 ;  /* 0x000000535353b220 */ /* 0x002fe20000400000 */
[----:B------:R-:W-:Y:S01]  /*3fe0*/  FFMA R103, R103, UR5, -R3 ;  /* 0x0000000567677c23 */ /* 0x000fe20008000803 */
[----:B------:R-:W-:Y:S01]  /*3ff0*/  FSETP.GEU.AND P3, PT, R2, -126, PT ;  /* 0xc2fc00000200780b */ /* 0x000fe20003f6e000 */
[----:B------:R-:W-:-:S02]  /*4000*/  ULDC UR5, c[0x0][0x604] ;  /* 0x0001810000057ab9 */ /* 0x000fc40000000800 */
[--C-:B------:R-:W-:Y:S01]  /*4010*/  FFMA R106, R106, UR5, -R3.reuse ;  /* 0x000000056a6a7c23 */ /* 0x100fe20008000803 */
[----:B------:R-:W-:Y:S01]  /*4020*/  FSETP.GEU.AND P5, PT, R103, -126, PT ;  /* 0xc2fc00006700780b */ /* 0x000fe20003fae000 */
[----:B--2---:R-:W-:Y:S01]  /*4030*/  @!P1 FMUL R160, R160, R160 ;  /* 0x000000a0a0a09220 */ /* 0x004fe20000400000 */
[----:B------:R-:W-:Y:S01]  /*4040*/  FSETP.GEU.AND P1, PT, R99, -126, PT ;  /* 0xc2fc00006300780b */ /* 0x000fe20003f2e000 */
[----:B------:R-:W1:Y:S01]  /*4050*/  MUFU.EX2 R95, R95 ;  /* 0x0000005f005f7308 */ /* 0x000e620000000800 */
[----:B------:R-:W-:Y:S01]  /*4060*/  @!P4 FMUL R26, R26, 0.5 ;  /* 0x3f0000001a1ac820 */ /* 0x000fe20000400000 */
[----:B------:R-:W-:Y:S02]  /*4070*/  ULDC UR5, c[0x0][0x604] ;  /* 0x0001810000057ab9 */ /* 0x000fe40000000800 */
[----:B------:R-:W-:Y:S01]  /*4080*/  FFMA R107, R107, UR5, -R3 ;  /* 0x000000056b6b7c23 */ /* 0x000fe20008000803 */
[----:B------:R-:W-:Y:S01]  /*4090*/  ULDC UR5, c[0x0][0x604] ;  /* 0x0001810000057ab9 */ /* 0x000fe20000000800 */
[----:B---3--:R-:W-:Y:S01]  /*40a0*/  @!P6 FMUL R55, R55, R55 ;  /* 0x000000373737e220 */ /* 0x008fe20000400000 */
[----:B------:R-:W-:Y:S01]  /*40b0*/  FSETP.GEU.AND P6, PT, R66, -126, PT ;  /* 0xc2fc00004200780b */ /* 0x000fe20003fce000 */
[----:B------:R-:W-:Y:S01]  /*40c0*/  @!P3 FMUL R2, R2, 0.5 ;  /* 0x3f0000000202b820 */ /* 0x000fe20000400000 */
[----:B------:R-:W2:Y:S01]  /*40d0*/  MUFU.EX2 R102, R26 ;  /* 0x0000001a00667308 */ /* 0x000ea20000000800 */
[----:B------:R-:W-:-:S02]  /*40e0*/  @!P5 FMUL R103, R103, 0.5 ;  /* 0x3f0000006767d820 */ /* 0x000fc40000400000 */
[----:B------:R-:W-:-:S05]  /*40f0*/  @!P1 FMUL R99, R99, 0.5 ;  /* 0x3f00000063639820 */ /* 0x000fca0000400000 */
[----:B------:R-:W3:Y:S01]  /*4100*/  MUFU.EX2 R103, R103 ;  /* 0x0000006700677308 */ /* 0x000ee20000000800 */
[----:B-1----:R-:W-:Y:S01]  /*4110*/  @!P2 FMUL R95, R95, R95 ;  /* 0x0000005f5f5fa220 */ /* 0x002fe20000400000 */
[----:B------:R-:W-:Y:S01]  /*4120*/  FSETP.GEU.AND P2, PT, R107, -126, PT ;  /* 0xc2fc00006b00780b */ /* 0x000fe20003f4e000 */
[----:B------:R-:W-:-:S05]  /*4130*/  @!P6 FMUL R66, R66, 0.5 ;  /* 0x3f0000004242e820 */ /* 0x000fca0000400000 */
[----:B------:R1:W4:Y:S01]  /*4140*/  MUFU.EX2 R98, R2 ;  /* 0x0000000200627308 */ /* 0x0003220000000800 */
[----:B--2---:R-:W-:-:S06]  /*4150*/  @!P4 FMUL R102, R102, R102 ;  /* 0x000000666666c220 */ /* 0x004fcc0000400000 */
[----:B------:R-:W-:Y:S01]  /*4160*/  @!P2 FMUL R107, R107, 0.5 ;  /* 0x3f0000006b6ba820 */ /* 0x000fe20000400000 */
[----:B------:R-:W2:Y:S01]  /*4170*/  MUFU.EX2 R99, R99 ;  /* 0x0000006300637308 */ /* 0x000ea20000000800 */
[--C-:B-1----:R-:W-:Y:S01]  /*4180*/  FFMA R2, R110, UR5, -R3.reuse ;  /* 0x000000056e027c23 */ /* 0x102fe20008000803 */
[----:B------:R-:W-:Y:S01]  /*4190*/  ULDC UR5, c[0x0][0x604] ;  /* 0x0001810000057ab9 */ /* 0x000fe20000000800 */
[----:B---3--:R-:W-:Y:S01]  /*41a0*/  @!P5 FMUL R103, R103, R103 ;  /* 0x000000676767d220 */ /* 0x008fe20000400000 */
[--C-:B------:R-:W-:Y:S01]  /*41b0*/  FFMA R111, R111, UR5, -R3.reuse ;  /* 0x000000056f6f7c23 */ /* 0x100fe20008000803 */
[----:B------:R-:W-:Y:S01]  /*41c0*/  ULDC UR5, c[0x0][0x604] ;  /* 0x0001810000057ab9 */ /* 0x000fe20000000800 */
[----:B------:R-:W-:Y:S01]  /*41d0*/  FSETP.GEU.AND P4, PT, R2, -126, PT ;  /* 0xc2fc00000200780b */ /* 0x000fe20003f8e000 */
[--C-:B------:R-:W-:Y:S01]  /*41e0*/  FFMA R26, R114, UR5, -R3.reuse ;  /* 0x00000005721a7c23 */ /* 0x100fe20008000803 */
[----:B------:R-:W1:Y:S01]  /*41f0*/  MUFU.EX2 R67, R66 ;  /* 0x0000004200437308 */ /* 0x000e620000000800 */
[----:B------:R-:W-:Y:S01]  /*4200*/  ULDC UR5, c[0x0][0x604] ;  /* 0x0001810000057ab9 */ /* 0x000fe20000000800 */
[----:B----4-:R-:W-:Y:S01]  /*4210*/  @!P3 FMUL R98, R98, R98 ;  /* 0x000000626262b220 */ /* 0x010fe20000400000 */
[--C-:B------:R-:W-:Y:S01]  /*4220*/  FFMA R115, R115, UR5, -R3.reuse ;  /* 0x0000000573737c23 */ /* 0x100fe20008000803 */
[----:B------:R-:W-:Y:S01]  /*4230*/  ULDC UR5, c[0x0][0x604] ;  /* 0x0001810000057ab9 */ /* 0x000fe20000000800 */
[----:B------:R-:W-:Y:S01]  /*4240*/  FSETP.GEU.AND P3, PT, R106, -126, PT ;  /* 0xc2fc00006a00780b */ /* 0x000fe20003f6e000 */
[----:B------:R-:W-:Y:S01]  /*4250*/  FFMA R30, R118, UR5, -R3 ;  /* 0x00000005761e7c23 */ /* 0x000fe20008000803 */
[----:B------:R-:W-:Y:S01]  /*4260*/  ULDC UR5, c[0x0][0x604] ;  /* 0x0001810000057ab9 */ /* 0x000fe20000000800 */
[----:B------:R-:W-:Y:S01]  /*4270*/  FSETP.GEU.AND P5, PT, R115, -126, PT ;  /* 0xc2fc00007300780b */ /* 0x000fe20003fae000 */
[----:B--2---:R-:W-:Y:S01]  /*4280*/  @!P1 FMUL R99, R99, R99 ;  /* 0x0000006363639220 */ /* 0x004fe20000400000 */
[----:B------:R-:W-:Y:S01]  /*4290*/  FSETP.GEU.AND P1, PT, R111, -126, PT ;  /* 0xc2fc00006f00780b */ /* 0x000fe20003f2e000 */
[----:B------:R-:W2:Y:S01]  /*42a0*/  MUFU.EX2 R107, R107 ;  /* 0x0000006b006b7308 */ /* 0x000ea20000000800 */
[----:B------:R-:W-:Y:S01]  /*42b0*/  @!P4 FMUL R2, R2, 0.5 ;  /* 0x3f0000000202c820 */ /* 0x000fe20000400000 */
[----:B-1----:R-:W-:Y:S01]  /*42c0*/  @!P6 FMUL R67, R67, R67 ;  /* 0x000000434343e220 */ /* 0x002fe20000400000 */
[----:B------:R-:W-:-:S05]  /*42d0*/  FSETP.GEU.AND P6, PT, R78, -126, PT ;  /* 0xc2fc00004e00780b */ /* 0x000fca0003fce000 */
[----:B------:R1:W3:Y:S01]  /*42e0*/  MUFU.EX2 R114, R2 ;  /* 0x0000000200727308 */ /* 0x0002e20000000800 */
[----:B------:R-:W-:Y:S01]  /*42f0*/  @!P3 FMUL R106, R106, 0.5 ;  /* 0x3f0000006a6ab820 */ /* 0x000fe20000400000 */
[----:B------:R-:W-:Y:S02]  /*4300*/  @!P5 FMUL R115, R115, 0.5 ;  /* 0x3f0000007373d820 */ /* 0x000fe40000400000 */
[----:B------:R-:W-:-:S04]  /*4310*/  @!P1 FMUL R111, R111, 0.5 ;  /* 0x3f0000006f6f9820 */ /* 0x000fc80000400000 */
[----:B------:R-:W4:Y:S01]  /*4320*/  MUFU.EX2 R115, R115 ;  /* 0x0000007300737308 */ /* 0x000f220000000800 */
[--C-:B-1----:R-:W-:Y:S01]  /*4330*/  FFMA R2, R122, UR5, -R3.reuse ;  /* 0x000000057a027c23 */ /* 0x102fe20008000803 */
[----:B------:R-:W-:Y:S01]  /*4340*/  ULDC UR5, c[0x0][0x604] ;  /* 0x0001810000057ab9 */ /* 0x000fe20000000800 */
[----:B--2---:R-:W-:Y:S01]  /*4350*/  @!P2 FMUL R107, R107, R107 ;  /* 0x0000006b6b6ba220 */ /* 0x004fe20000400000 */
[----:B------:R-:W-:Y:S01]  /*4360*/  @!P6 FMUL R78, R78, 0.5 ;  /* 0x3f0000004e4ee820 */ /* 0x000fe20000400000 */
[--C-:B------:R-:W-:Y:S01]  /*4370*/  FFMA R117, R123, UR5, -R3.reuse ;  /* 0x000000057b757c23 */ /* 0x100fe20008000803 */
[----:B------:R-:W-:Y:S01]  /*4380*/  ULDC UR5, c[0x0][0x604] ;  /* 0x0001810000057ab9 */ /* 0x000fe20000000800 */
[----:B------:R-:W-:Y:S01]  /*4390*/  FSETP.GEU.AND P2, PT, R2, -126, PT ;  /* 0xc2fc00000200780b */ /* 0x000fe20003f4e000 */
[----:B------:R-:W1:Y:S01]  /*43a0*/  MUFU.EX2 R79, R78 ;  /* 0x0000004e004f7308 */ /* 0x000e620000000800 */
[--C-:B------:R-:W-:Y:S01]  /*43b0*/  FFMA R164, R126, UR5, -R3.reuse ;  /* 0x000000057ea47c23 */ /* 0x100fe20008000803 */
[----:B------:R-:W-:Y:S01]  /*43c0*/  ULDC UR5, c[0x0][0x604] ;  /* 0x0001810000057ab9 */ /* 0x000fe20000000800 */
[----:B---3--:R-:W-:Y:S01]  /*43d0*/  @!P4 FMUL R114, R114, R114 ;  /* 0x000000727272c220 */ /* 0x008fe20000400000 */
[--C-:B------:R-:W-:Y:S01]  /*43e0*/  FFMA R119, R119, UR5, -R3.reuse ;  /* 0x0000000577777c23 */ /* 0x100fe20008000803 */
[----:B------:R-:W-:Y:S01]  /*43f0*/  ULDC UR5, c[0x0][0x604] ;  /* 0x0001810000057ab9 */ /* 0x000fe20000000800 */
[----:B------:R-:W-:Y:S01]  /*4400*/  FSETP.GEU.AND P4, PT, R117, -126, PT ;  /* 0xc2fc00007500780b */ /* 0x000fe20003f8e000 */
[--C-:B------:R-:W-:Y:S01]  /*4410*/  FFMA R121, R127, UR5, -R3.reuse ;  /* 0x000000057f797c23 */ /* 0x100fe20008000803 */
[----:B------:R-:W2:Y:S01]  /*4420*/  MUFU.EX2 R111, R111 ;  /* 0x0000006f006f7308 */ /* 0x000ea20000000800 */
[----:B----4-:R-:W-:Y:S01]  /*4430*/  @!P5 FMUL R115, R115, R115 ;  /* 0x000000737373d220 */ /* 0x010fe20000400000 */
[--C-:B------:R-:W-:Y:S01]  /*4440*/  FFMA R123, R131, UR10, -R3.reuse ;  /* 0x0000000a837b7c23 */ /* 0x100fe20008000803 */
[--C-:B------:R-:W-:Y:S01]  /*4450*/  FFMA R127, R139, UR7, -R3.reuse ;  /* 0x000000078b7f7c23 */ /* 0x100fe20008000803 */
[----:B------:R-:W-:Y:S01]  /*4460*/  FSETP.GEU.AND P5, PT, R121, -126, PT ;  /* 0xc2fc00007900780b */ /* 0x000fe20003fae000 */
[----:B------:R-:W-:Y:S01]  /*4470*/  @!P2 FMUL R2, R2, 0.5 ;  /* 0x3f0000000202a820 */ /* 0x000fe20000400000 */
[----:B------:R-:W-:Y:S01]  /*4480*/  ULDC UR5, c[0x0][0x604] ;  /* 0x0001810000057ab9 */ /* 0x000fe20000000800 */
[----:B------:R-:W-:Y:S01]  /*4490*/  ULDC UR10, c[0x0][0x604] ;  /* 0x00018100000a7ab9 */ /* 0x000fe20000000800 */
[----:B------:R-:W3:Y:S01]  /*44a0*/  MUFU.EX2 R110, R106 ;  /* 0x0000006a006e7308 */ /* 0x000ee20000000800 */
[----:B-1----:R-:W-:Y:S01]  /*44b0*/  @!P6 FMUL R79, R79, R79 ;  /* 0x0000004f4f4fe220 */ /* 0x002fe20000400000 */
[----:B------:R-:W-:Y:S01]  /*44c0*/  FSETP.GEU.AND P6, PT, R90, -126, PT ;  /* 0xc2fc00005a00780b */ /* 0x000fe20003fce000 */
[----:B------:R-:W-:Y:S01]  /*44d0*/  @!P4 FMUL R117, R117, 0.5 ;  /* 0x3f0000007575c820 */ /* 0x000fe20000400000 */
[--C-:B------:R-:W-:Y:S01]  /*44e0*/  FFMA R131, R147, UR19, -R3.reuse ;  /* 0x0000001393837c23 */ /* 0x100fe20008000803 */
[----:B------:R-:W-:Y:S01]  /*44f0*/  FFMA R146, R146, UR10, -R3 ;  /* 0x0000000a92927c23 */ /* 0x000fe20008000803 */
[----:B------:R-:W-:Y:S01]  /*4500*/  FADD R139, R34, R135 ;  /* 0x00000087228b7221 */ /* 0x000fe20000000000 */
[----:B------:R-:W-:Y:S01]  /*4510*/  FADD R34, R15, R68 ;  /* 0x000000440f227221 */ /* 0x000fe20000000000 */
[----:B------:R1:W4:Y:S01]  /*4520*/  MUFU.EX2 R126, R2 ;  /* 0x00000002007e7308 */ /* 0x0003220000000800 */
[----:B--2---:R-:W-:Y:S01]  /*4530*/  @!P1 FMUL R111, R111, R111 ;  /* 0x0000006f6f6f9220 */ /* 0x004fe20000400000 */
[----:B------:R-:W-:Y:S01]  /*4540*/  FSETP.GEU.AND P1, PT, R164, -126, PT ;  /* 0xc2fc0000a400780b */ /* 0x000fe20003f2e000 */
[----:B------:R-:W-:Y:S01]  /*4550*/  @!P5 FMUL R121, R121, 0.5 ;  /* 0x3f0000007979d820 */ /* 0x000fe20000400000 */
[----:B------:R-:W-:Y:S01]  /*4560*/  FADD R135, R37, R96 ;  /* 0x0000006025877221 */ /* 0x000fe20000000000 */
[----:B------:R-:W-:Y:S01]  /*4570*/  FADD R147, R38, R137 ;  /* 0x0000008926937221 */ /* 0x000fe20000000000 */
[----:B------:R-:W-:Y:S01]  /*4580*/  FADD R38, R21, R76 ;  /* 0x0000004c15267221 */ /* 0x000fe20000000000 */
[----:B------:R-:W-:Y:S01]  /*4590*/  @!P6 FMUL R90, R90, 0.5 ;  /* 0x3f0000005a5ae820 */ /* 0x000fe20000400000 */
[----:B------:R-:W2:Y:S01]  /*45a0*/  MUFU.EX2 R117, R117 ;  /* 0x0000007500757308 */ /* 0x000ea20000000800 */
[----:B-1----:R-:W-:Y:S01]  /*45b0*/  FFMA R2, R134, UR5, -R3 ;  /* 0x0000000586027c23 */ /* 0x002fe20008000803 */
[----:B---3--:R-:W-:Y:S01]  /*45c0*/  @!P3 FMUL R110, R110, R110 ;  /* 0x0000006e6e6eb220 */ /* 0x008fe20000400000 */
[----:B------:R-:W-:Y:S01]  /*45d0*/  FSETP.GEU.AND P3, PT, R30, -126, PT ;  /* 0xc2fc00001e00780b */ /* 0x000fe20003f6e000 */
[----:B------:R-:W-:Y:S01]  /*45e0*/  FADD R141, R34, R135 ;  /* 0x00000087228d7221 */ /* 0x000fe20000000000 */
[----:B------:R-:W-:Y:S01]  /*45f0*/  FADD R34, R17, R72 ;  /* 0x0000004811227221 */ /* 0x000fe20000000000 */
[----:B------:R-:W-:Y:S01]  /*4600*/  FADD R135, R41, R100 ;  /* 0x0000006429877221 */ /* 0x000fe20000000000 */
[----:B------:R-:W-:Y:S01]  /*4610*/  @!P1 FMUL R164, R164, 0.5 ;  /* 0x3f000000a4a49820 */ /* 0x000fe20000400000 */
[----:B------:R-:W1:Y:S01]  /*4620*/  MUFU.EX2 R94, R90 ;  /* 0x0000005a005e7308 */ /* 0x000e620000000800 */
[----:B----4-:R-:W-:Y:S01]  /*4630*/  @!P2 FMUL R126, R126, R126 ;  /* 0x0000007e7e7ea220 */ /* 0x010fe20000400000 */
[----:B------:R-:W-:Y:S01]  /*4640*/  FSETP.GEU.AND P2, PT, R130, -126, PT ;  /* 0xc2fc00008200780b */ /* 0x000fe20003f4e000 */
[----:B------:R-:W-:Y:S01]  /*4650*/  FADD R145, R34, R135 ;  /* 0x0000008722917221 */ /* 0x000fe20000000000 */
[----:B------:R-:W-:Y:S01]  /*4660*/  FADD R34, R11, R60 ;  /* 0x0000003c0b227221 */ /* 0x000fe20000000000 */
[----:B------:R-:W-:Y:S01]  /*4670*/  FADD R135, R29, R84 ;  /* 0x000000541d877221 */ /* 0x000fe20000000000 */
[----:B------:R-:W-:Y:S01]  /*4680*/  FADD R137, R49, R112 ;  /* 0x0000007031897221 */ /* 0x000fe20000000000 */
[----:B------:R-:W-:Y:S01]  /*4690*/  F2FP.F16.F32.PACK_AB R60, R60, R61 ;  /* 0x0000003d3c3c723e */ /* 0x000fe200000000ff */
[----:B------:R-:W3:Y:S01]  /*46a0*/  MUFU.EX2 R121, R121 ;  /* 0x0000007900797308 */ /* 0x000ee20000000800 */
        /* <DEDUP_REMOVED lines=8> */
[----:B-1----:R-:W-:Y:S01]  /*4730*/  @!P6 FMUL R94, R94, R94 ;  /* 0x0000005e5e5ee220 */ /* 0x002fe20000400000 */
[----:B------:R-:W-:Y:S01]  /*4740*/  FSETP.GEU.AND P6, PT, R162, -126, PT ;  /* 0xc2fc0000a200780b */ /* 0x000fe20003fce000 */
[----:B------:R-:W-:Y:S01]  /*4750*/  FADD R149, R34, R135 ;  /* 0x0000008722957221 */ /* 0x000fe20000000000 */
[----:B------:R-:W-:Y:S01]  /*4760*/  FADD R34, R12, R81 ;  /* 0x000000510c227221 */ /* 0x000fe20000000000 */
[----:B------:R-:W-:Y:S01]  /*4770*/  FADD R135, R20, R113 ;  /* 0x0000007114877221 */ /* 0x000fe20000000000 */
[----:B------:R-:W-:Y:S01]  /*4780*/  FADD R137, R38, R137 ;  /* 0x0000008926897221 */ /* 0x000fe20000000000 */
[----:B------:R-:W-:Y:S01]  /*4790*/  @!P4 FMUL R123, R123, 0.5 ;  /* 0x3f0000007b7bc820 */ /* 0x000fe20000400000 */
[----:B------:R-:W1:Y:S01]  /*47a0*/  MUFU.EX2 R130, R130 ;  /* 0x0000008200827308 */ /* 0x000e620000000800 */
[----:B---3--:R-:W-:Y:S01]  /*47b0*/  @!P5 FMUL R121, R121, R121 ;  /* 0x000000797979d220 */ /* 0x008fe20000400000 */
[----:B------:R-:W-:Y:S01]  /*47c0*/  FSETP.GEU.AND P5, PT, R127, -126, PT ;  /* 0xc2fc00007f00780b */ /* 0x000fe20003fae000 */
[----:B------:R-:W-:Y:S01]  /*47d0*/  FADD R135, R34, R135 ;  /* 0x0000008722877221 */ /* 0x000fe20000000000 */
[----:B------:R-:W-:Y:S01]  /*47e0*/  FADD R34, R27, R94 ;  /* 0x0000005e1b227221 */ /* 0x000fe20000000000 */
[----:B------:R-:W-:Y:S01]  /*47f0*/  FADD R38, R43, R110 ;  /* 0x0000006e2b267221 */ /* 0x000fe20000000000 */
[----:B------:R-:W-:Y:S01]  /*4800*/  FADD R149, R62, R149 ;  /* 0x000000953e957221 */ /* 0x000fe20000000000 */
[----:B------:R-:W-:Y:S01]  /*4810*/  @!P6 FMUL R162, R162, 0.5 ;  /* 0x3f000000a2a2e820 */ /* 0x000fe20000400000 */
[----:B------:R-:W3:Y:S01]  /*4820*/  MUFU.EX2 R123, R123 ;  /* 0x0000007b007b7308 */ /* 0x000ee20000000800 */
[----:B--2---:R-:W-:Y:S01]  /*4830*/  @!P1 FMUL R164, R164, R164 ;  /* 0x000000a4a4a49220 */ /* 0x004fe20000400000 */
[----:B------:R-:W-:-:S02]  /*4840*/  FSETP.GEU.AND P1, PT, R138, -126, PT ;  /* 0xc2fc00008a00780b */ /* 0x000fc40003f2e000 */
[----:B------:R-:W-:Y:S02]  /*4850*/  F2FP.F16.F32.PACK_AB R62, R64, R65 ;  /* 0x00000041403e723e */ /* 0x000fe400000000ff */
[----:B------:R-:W-:Y:S01]  /*4860*/  F2FP.F16.F32.PACK_AB R104, R104, R77 ;  /* 0x0000004d6868723e */ /* 0x000fe200000000ff */
[----:B------:R-:W-:Y:S01]  /*4870*/  @!P5 FMUL R127, R127, 0.5 ;  /* 0x3f0000007f7fd820 */ /* 0x000fe20000400000 */
[----:B------:R-:W2:Y:S01]  /*4880*/  MUFU.EX2 R162, R162 ;  /* 0x000000a200a27308 */ /* 0x000ea20000000800 */
[----:B-1----:R-:W-:Y:S01]  /*4890*/  @!P2 FMUL R130, R130, R130 ;  /* 0x000000828282a220 */ /* 0x002fe20000400000 */
[----:B------:R-:W-:Y:S02]  /*48a0*/  FSETP.GEU.AND P2, PT, R142, -126, PT ;  /* 0xc2fc00008e00780b */ /* 0x000fe40003f4e000 */
[----:B------:R-:W-:Y:S02]  /*48b0*/  F2FP.F16.F32.PACK_AB R37, R140, R51 ;  /* 0x000000338c25723e */ /* 0x000fe400000000ff */
[----:B------:R-:W-:Y:S01]  /*48c0*/  F2FP.F16.F32.PACK_AB R45, R154, R67 ;  /* 0x000000439a2d723e */ /* 0x000fe200000000ff */
[----:B------:R-:W-:Y:S01]  /*48d0*/  @!P1 FMUL R138, R138, 0.5 ;  /* 0x3f0000008a8a9820 */ /* 0x000fe20000400000 */
[----:B------:R-:W1:Y:S01]  /*48e0*/  MUFU.EX2 R127, R127 ;  /* 0x0000007f007f7308 */ /* 0x000e620000000800 */
[----:B---3--:R-:W-:Y:S01]  /*48f0*/  @!P4 FMUL R123, R123, R123 ;  /* 0x0000007b7b7bc220 */ /* 0x008fe20000400000 */
[----:B------:R-:W-:-:S05]  /*4900*/  FSETP.GEU.AND P4, PT, R129, -126, PT ;  /* 0xc2fc00008100780b */ /* 0x000fca0003f8e000 */
[----:B------:R-:W-:Y:S01]  /*4910*/  @!P2 FMUL R142, R142, 0.5 ;  /* 0x3f0000008e8ea820 */ /* 0x000fe20000400000 */
[----:B------:R-:W3:Y:S01]  /*4920*/  MUFU.EX2 R134, R138 ;  /* 0x0000008a00867308 */ /* 0x000ee20000000800 */
[----:B--2---:R-:W-:Y:S01]  /*4930*/  @!P6 FMUL R162, R162, R162 ;  /* 0x000000a2a2a2e220 */ /* 0x004fe20000400000 */
[----:B------:R-:W-:-:S05]  /*4940*/  FSETP.GEU.AND P6, PT, R26, -126, PT ;  /* 0xc2fc00001a00780b */ /* 0x000fca0003fce000 */
[----:B------:R-:W-:Y:S01]  /*4950*/  @!P4 FMUL R129, R129, 0.5 ;  /* 0x3f0000008181c820 */ /* 0x000fe20000400000 */
[----:B------:R2:W4:Y:S01]  /*4960*/  MUFU.EX2 R122, R30 ;  /* 0x0000001e007a7308 */ /* 0x0005220000000800 */
[----:B-1----:R-:W-:Y:S01]  /*4970*/  @!P5 FMUL R127, R127, R127 ;  /* 0x0000007f7f7fd220 */ /* 0x002fe20000400000 */
[----:B------:R-:W-:-:S03]  /*4980*/  FSETP.GEU.AND P5, PT, R131, -126, PT ;  /* 0xc2fc00008300780b */ /* 0x000fc60003fae000 */
[----:B------:R-:W-:Y:S02]  /*4990*/  FADD R153, R158, R127 ;  /* 0x0000007f9e997221 */ /* 0x000fe40000000000 */
[----:B------:R-:W-:Y:S01]  /*49a0*/  @!P6 FMUL R26, R26, 0.5 ;  /* 0x3f0000001a1ae820 */ /* 0x000fe20000400000 */
[----:B------:R-:W1:Y:S01]  /*49b0*/  MUFU.EX2 R142, R142 ;  /* 0x0000008e008e7308 */ /* 0x000e620000000800 */
[----:B---3--:R-:W-:Y:S01]  /*49c0*/  @!P1 FMUL R134, R134, R134 ;  /* 0x0000008686869220 */ /* 0x008fe20000400000 */
[----:B------:R-:W-:Y:S01]  /*49d0*/  FSETP.GEU.AND P1, PT, R146, -126, PT ;  /* 0xc2fc00009200780b */ /* 0x000fe20003f2e000 */
[----:B--2---:R-:W-:Y:S01]  /*49e0*/  FADD R30, R28, R53 ;  /* 0x000000351c1e7221 */ /* 0x004fe20000000000 */
[----:B------:R-:W-:-:S03]  /*49f0*/  F2FP.F16.F32.PACK_AB R28, R7, R28 ;  /* 0x0000001c071c723e */ /* 0x000fc600000000ff */
[----:B------:R-:W-:Y:S01]  /*4a00*/  FADD R42, R30, R125 ;  /* 0x0000007d1e2a7221 */ /* 0x000fe20000000000 */
[----:B------:R-:W-:Y:S01]  /*4a10*/  FADD R30, R7, R56 ;  /* 0x00000038071e7221 */ /* 0x000fe20000000000 */
[----:B------:R-:W-:Y:S01]  /*4a20*/  FADD R125, R23, R88 ;  /* 0x00000058177d7221 */ /* 0x000fe20000000000 */
[----:B------:R-:W-:Y:S01]  /*4a30*/  @!P5 FMUL R131, R131, 0.5 ;  /* 0x3f0000008383d820 */ /* 0x000fe20000400000 */
[----:B------:R2:W3:Y:S01]  /*4a40*/  MUFU.EX2 R118, R26 ;  /* 0x0000001a00767308 */ /* 0x0004e20000000800 */
[----:B----4-:R-:W-:Y:S01]  /*4a50*/  @!P3 FMUL R122, R122, R122 ;  /* 0x0000007a7a7ab220 */ /* 0x010fe20000400000 */
[----:B------:R-:W-:Y:S01]  /*4a60*/  FADD R46, R30, R125 ;  /* 0x0000007d1e2e7221 */ /* 0x000fe20000000000 */
[----:B------:R-:W-:Y:S01]  /*4a70*/  FADD R30, R6, R57 ;  /* 0x00000039061e7221 */ /* 0x000fe20000000000 */
[----:B------:R-:W-:Y:S01]  /*4a80*/  FADD R125, R14, R89 ;  /* 0x000000590e7d7221 */ /* 0x000fe20000000000 */
[----:B------:R-:W-:Y:S01]  /*4a90*/  @!P1 FMUL R146, R146, 0.5 ;  /* 0x3f00000092929820 */ /* 0x000fe20000400000 */
[----:B-1----:R-:W-:Y:S01]  /*4aa0*/  @!P2 FMUL R142, R142, R142 ;  /* 0x0000008e8e8ea220 */ /* 0x002fe20000400000 */
[----:B------:R-:W-:Y:S01]  /*4ab0*/  FSETP.GEU.AND P2, PT, R2, -126, PT ;  /* 0xc2fc00000200780b */ /* 0x000fe20003f4e000 */
[----:B------:R-:W-:Y:S01]  /*4ac0*/  FADD R50, R30, R125 ;  /* 0x0000007d1e327221 */ /* 0x000fe20000000000 */
[----:B------:R-:W1:Y:S01]  /*4ad0*/  MUFU.EX2 R129, R129 ;  /* 0x0000008100817308 */ /* 0x000e620000000800 */
[----:B------:R-:W-:Y:S01]  /*4ae0*/  FADD R30, R9, R22 ;  /* 0x00000016091e7221 */ /* 0x000fe20000000000 */
[----:B------:R-:W-:Y:S01]  /*4af0*/  FADD R125, R25, R80 ;  /* 0x00000050197d7221 */ /* 0x000fe20000000000 */
[--C-:B--2---:R-:W-:Y:S01]  /*4b00*/  FFMA R26, R150, UR22, -R3.reuse ;  /* 0x00000016961a7c23 */ /* 0x104fe20008000803 */
[----:B------:R-:W-:Y:S01]  /*4b10*/  FFMA R3, R151, UR14, -R3 ;  /* 0x0000000e97037c23 */ /* 0x000fe20008000803 */
[----:B------:R-:W-:Y:S01]  /*4b20*/  FADD R151, R75, R134 ;  /* 0x000000864b977221 */ /* 0x000fe20000000000 */
[----:B------:R-:W-:Y:S01]  /*4b30*/  FADD R54, R30, R125 ;  /* 0x0000007d1e367221 */ /* 0x000fe20000000000 */
[----:B------:R-:W-:Y:S01]  /*4b40*/  FADD R30, R24, R61 ;  /* 0x0000003d181e7221 */ /* 0x000fe20000000000 */
[----:B------:R-:W2:Y:S01]  /*4b50*/  MUFU.EX2 R131, R131 ;  /* 0x0000008300837308 */ /* 0x000ea20000000800 */
[----:B------:R-:W-:Y:S01]  /*4b60*/  FADD R125, R44, R93 ;  /* 0x0000005d2c7d7221 */ /* 0x000fe20000000000 */
[----:B---3--:R-:W-:Y:S01]  /*4b70*/  @!P6 FMUL R118, R118, R118 ;  /* 0x000000767676e220 */ /* 0x008fe20000400000 */
[----:B------:R-:W-:Y:S01]  /*4b80*/  FSETP.GEU.AND P6, PT, R119, -126, PT ;  /* 0xc2fc00007700780b */ /* 0x000fe20003fce000 */
[----:B------:R-:W-:Y:S01]  /*4b90*/  @!P2 FMUL R2, R2, 0.5 ;  /* 0x3f0000000202a820 */ /* 0x000fe20000400000 */
[----:B------:R-:W-:Y:S01]  /*4ba0*/  FADD R58, R30, R125 ;  /* 0x0000007d1e3a7221 */ /* 0x000fe20000000000 */
[----:B------:R-:W-:Y:S01]  /*4bb0*/  FADD R30, R8, R65 ;  /* 0x00000041081e7221 */ /* 0x000fe20000000000 */
[----:B------:R-:W-:Y:S01]  /*4bc0*/  FADD R125, R16, R97 ;  /* 0x00000061107d7221 */ /* 0x000fe20000000000 */
[----:B------:R-:W3:Y:S01]  /*4bd0*/  MUFU.EX2 R146, R146 ;  /* 0x0000009200927308 */ /* 0x000ee20000000800 */
[----:B-1----:R-:W-:Y:S01]  /*4be0*/  @!P4 FMUL R129, R129, R129 ;  /* 0x000000818181c220 */ /* 0x002fe20000400000 */
[----:B------:R-:W-:Y:S01]  /*4bf0*/  FSETP.GEU.AND P4, PT, R133, -126, PT ;  /* 0xc2fc00008500780b */ /* 0x000fe20003f8e000 */
[----:B------:R-:W-:Y:S01]  /*4c00*/  FADD R66, R30, R125 ;  /* 0x0000007d1e427221 */ /* 0x000fe20000000000 */
[----:B------:R-:W-:Y:S01]  /*4c10*/  FADD R30, R13, R64 ;  /* 0x000000400d1e7221 */ /* 0x000fe20000000000 */
[----:B------:R-:W-:Y:S01]  /*4c20*/  FADD R125, R33, R92 ;  /* 0x0000005c217d7221 */ /* 0x000fe20000000000 */
[----:B------:R-:W-:Y:S01]  /*4c30*/  FADD R161, R38, R151 ;  /* 0x0000009726a17221 */ /* 0x000fe20000000000 */
[----:B------:R-:W-:Y:S01]  /*4c40*/  FADD R38, R132, R107 ;  /* 0x0000006b84267221 */ /* 0x000fe20000000000 */
[----:B------:R1:W-:Y:S01]  /*4c50*/  MUFU.EX2 R150, R2 ;  /* 0x0000000200967308 */ /* 0x0003e20000000800 */
[----:B--2---:R-:W-:Y:S01]  /*4c60*/  @!P5 FMUL R131, R131, R131 ;  /* 0x000000838383d220 */ /* 0x004fe20000400000 */
[----:B------:R-:W-:Y:S01]  /*4c70*/  FADD R30, R30, R125 ;  /* 0x0000007d1e1e7221 */ /* 0x000fe20000000000 */
[----:B------:R-:W-:Y:S01]  /*4c80*/  FSETP.GEU.AND P5, PT, R3, -126, PT ;  /* 0xc2fc00000300780b */ /* 0x000fe20003fae000 */
[----:B------:R-:W-:Y:S01]  /*4c90*/  FADD R125, R59, R126 ;  /* 0x0000007e3b7d7221 */ /* 0x000fe20000000000 */
[----:B------:R-:W-:Y:S01]  /*4ca0*/  @!P6 FMUL R119, R119, 0.5 ;  /* 0x3f0000007777e820 */ /* 0x000fe20000400000 */
[----:B------:R-:W-:Y:S01]  /*4cb0*/  FADD R151, R63, R164 ;  /* 0x000000a43f977221 */ /* 0x000fe20000000000 */
[----:B------:R-:W-:Y:S01]  /*4cc0*/  @!P4 FMUL R133, R133, 0.5 ;  /* 0x3f0000008585c820 */ /* 0x000fe20000400000 */
[----:B------:R-:W-:Y:S01]  /*4cd0*/  FADD R70, R34, R125 ;  /* 0x0000007d22467221 */ /* 0x000fe20000000000 */
[----:B---3--:R-:W-:Y:S01]  /*4ce0*/  @!P1 FMUL R146, R146, R146 ;  /* 0x0000009292929220 */ /* 0x008fe20000400000 */
[----:B------:R-:W-:Y:S01]  /*4cf0*/  FSETP.GEU.AND P1, PT, R26, -126, PT ;  /* 0xc2fc00001a00780b */ /* 0x000fe20003f2e000 */
[----:B-1----:R-:W-:Y:S01]  /*4d00*/  FADD R2, R116, R91 ;  /* 0x0000005b74027221 */ /* 0x002fe20000000000 */
[----:B------:R-:W-:Y:S01]  /*4d10*/  FADD R125, R148, R117 ;  /* 0x00000075947d7221 */ /* 0x000fe20000000000 */
[----:B------:R-:W1:Y:S01]  /*4d20*/  MUFU.EX2 R119, R119 ;  /* 0x0000007700777308 */ /* 0x000e620000000800 */
[----:B------:R-:W-:Y:S01]  /*4d30*/  FADD R34, R31, R98 ;  /* 0x000000621f227221 */ /* 0x000fe20000000000 */
[----:B------:R-:W-:Y:S01]  /*4d40*/  FADD R163, R38, R153 ;  /* 0x0000009926a37221 */ /* 0x000fe20000000000 */
[----:B------:R-:W-:Y:S01]  /*4d50*/  FADD R74, R2, R125 ;  /* 0x0000007d024a7221 */ /* 0x000fe20000000000 */
[----:B------:R-:W-:Y:S01]  /*4d60*/  FADD R125, R152, R121 ;  /* 0x00000079987d7221 */ /* 0x000fe20000000000 */
[----:B------:R-:W-:Y:S01]  /*4d70*/  FADD R2, R120, R95 ;  /* 0x0000005f78027221 */ /* 0x000fe20000000000 */
[----:B------:R-:W-:Y:S01]  /*4d80*/  @!P5 FMUL R3, R3, 0.5 ;  /* 0x3f0000000303d820 */ /* 0x000fe20000400000 */
[----:B------:R-:W-:Y:S01]  /*4d90*/  FADD R78, R34, R151 ;  /* 0x00000097224e7221 */ /* 0x000fe20000000000 */
[----:B------:R-:W2:Y:S01]  /*4da0*/  MUFU.EX2 R133, R133 ;  /* 0x0000008500857308 */ /* 0x000ea20000000800 */
[----:B------:R-:W-:Y:S01]  /*4db0*/  FADD R90, R2, R125 ;  /* 0x0000007d025a7221 */ /* 0x000fe20000000000 */
[----:B------:R-:W-:Y:S01]  /*4dc0*/  @!P1 FMUL R26, R26, 0.5 ;  /* 0x3f0000001a1a9820 */ /* 0x000fe20000400000 */
[----:B------:R-:W-:Y:S01]  /*4dd0*/  FADD R34, R47, R114 ;  /* 0x000000722f227221 */ /* 0x000fe20000000000 */
[----:B------:R-:W-:Y:S01]  /*4de0*/  FADD R151, R79, R142 ;  /* 0x0000008e4f977221 */ /* 0x000fe20000000000 */
[----:B------:R-:W-:Y:S01]  /*4df0*/  FADD R38, R136, R111 ;  /* 0x0000006f88267221 */ /* 0x000fe20000000000 */
[----:B------:R-:W-:Y:S01]  /*4e00*/  FADD R153, R82, R129 ;  /* 0x0000008152997221 */ /* 0x000fe20000000000 */
[----:B------:R-:W-:Y:S01]  /*4e10*/  FADD R155, R83, R146 ;  /* 0x00000092539b7221 */ /* 0x000fe20000000000 */
[----:B------:R3:W4:Y:S01]  /*4e20*/  MUFU.EX2 R125, R3 ;  /* 0x00000003007d7308 */ /* 0x0007220000000800 */
[----:B------:R-:W-:Y:S01]  /*4e30*/  FADD R165, R34, R151 ;  /* 0x0000009722a57221 */ /* 0x000fe20000000000 */
[----:B------:R-:W-:Y:S01]  /*4e40*/  FADD R167, R38, R153 ;  /* 0x0000009926a77221 */ /* 0x000fe20000000000 */
[----:B------:R-:W-:Y:S01]  /*4e50*/  FADD R34, R51, R118 ;  /* 0x0000007633227221 */ /* 0x000fe20000000000 */
[----:B------:R-:W-:Y:S01]  /*4e60*/  FADD R38, R140, R115 ;  /* 0x000000738c267221 */ /* 0x000fe20000000000 */
[----:B------:R-:W-:Y:S01]  /*4e70*/  FADD R157, R86, R131 ;  /* 0x00000083569d7221 */ /* 0x000fe20000000000 */
[----:B------:R-:W-:Y:S01]  /*4e80*/  FADD R2, R35, R102 ;  /* 0x0000006623027221 */ /* 0x000fe20000000000 */
[----:B------:R-:W-:Y:S01]  /*4e90*/  FADD R151, R67, R130 ;  /* 0x0000008243977221 */ /* 0x000fe20000000000 */
[----:B------:R5:W4:Y:S01]  /*4ea0*/  MUFU.EX2 R138, R26 ;  /* 0x0000001a008a7308 */ /* 0x000b220000000800 */
[----:B------:R-:W-:Y:S01]  /*4eb0*/  FADD R153, R154, R123 ;  /* 0x0000007b9a997221 */ /* 0x000fe20000000000 */
[----:B-1----:R-:W-:Y:S01]  /*4ec0*/  @!P6 FMUL R119, R119, R119 ;  /* 0x000000777777e220 */ /* 0x002fe20000400000 */
[----:B--2---:R-:W-:Y:S01]  /*4ed0*/  @!P4 FMUL R133, R133, R133 ;  /* 0x000000858585c220 */ /* 0x004fe20000400000 */
[----:B------:R-:W-:Y:S01]  /*4ee0*/  @!P2 FMUL R150, R150, R150 ;  /* 0x000000969696a220 */ /* 0x000fe20000400000 */
[----:B------:R-:W-:Y:S01]  /*4ef0*/  FADD R169, R34, R155 ;  /* 0x0000009b22a97221 */ /* 0x000fe20000000000 */
[----:B------:R-:W-:Y:S01]  /*4f00*/  FADD R166, R38, R157 ;  /* 0x0000009d26a67221 */ /* 0x000fe20000000000 */
[----:B------:R-:W-:Y:S01]  /*4f10*/  FADD R106, R2, R151 ;  /* 0x00000097026a7221 */ /* 0x000fe20000000000 */
[----:B---3--:R-:W-:Y:S01]  /*4f20*/  FADD R3, R128, R103 ;  /* 0x0000006780037221 */ /* 0x008fe20000000000 */
[----:B-----5:R-:W-:Y:S01]  /*4f30*/  FADD R26, R124, R99 ;  /* 0x000000637c1a7221 */ /* 0x020fe20000000000 */
[----:B----4-:R-:W-:Y:S01]  /*4f40*/  @!P5 FMUL R125, R125, R125 ;  /* 0x0000007d7d7dd220 */ /* 0x010fe20000400000 */
[----:B------:R-:W-:Y:S01]  /*4f50*/  FADD R38, R156, R133 ;  /* 0x000000859c267221 */ /* 0x000fe20000000000 */
[----:B------:R-:W-:Y:S01]  /*4f60*/  FADD R34, R144, R119 ;  /* 0x0000007790227221 */ /* 0x000fe20000000000 */
[----:B------:R-:W-:Y:S01]  /*4f70*/  FADD R159, R26, R153 ;  /* 0x000000991a9f7221 */ /* 0x000fe20000000000 */
[----:B------:R-:W-:Y:S01]  /*4f80*/  FADD R155, R160, R125 ;  /* 0x0000007da09b7221 */ /* 0x000fe20000000000 */
[----:B------:R-:W-:Y:S01]  /*4f90*/  FADD R2, R39, R162 ;  /* 0x000000a227027221 */ /* 0x000fe20000000000 */
[----:B------:R-:W-:Y:S01]  /*4fa0*/  FADD R151, R71, R150 ;  /* 0x0000009647977221 */ /* 0x000fe20000000000 */
[----:B------:R-:W-:Y:S01]  /*4fb0*/  @!P1 FMUL R138, R138, R138 ;  /* 0x0000008a8a8a9220 */ /* 0x000fe20000400000 */
[----:B------:R-:W-:Y:S01]  /*4fc0*/  FADD R26, R55, R122 ;  /* 0x0000007a371a7221 */ /* 0x000fe20000000000 */
        /* <DEDUP_REMOVED lines=30> */
[----:B------:R-:W-:Y:S01]  /*51b0*/  MOV R2, UR4 ;  /* 0x0000000400027c02 */ /* 0x000fe20008000f00 */
[----:B------:R-:W-:Y:S01]  /*51c0*/  FADD R135, R74, R3 ;  /* 0x000000034a877221 */ /* 0x000fe20000000000 */
[----:B------:R-:W-:Y:S01]  /*51d0*/  FADD R70, R70, R153 ;  /* 0x0000009946467221 */ /* 0x000fe20000000000 */
[----:B------:R-:W-:Y:S01]  /*51e0*/  FADD R3, R42, R137 ;  /* 0x000000892a037221 */ /* 0x000fe20000000000 */
[----:B------:R-:W-:Y:S01]  /*51f0*/  F2FP.F16.F32.PACK_AB R42, R25, R14 ;  /* 0x0000000e192a723e */ /* 0x000fe200000000ff */
[----:B------:R1:W-:Y:S01]  /*5200*/  SYNCS.ARRIVE.TRANS64.A1T0 RZ, [R2+UR25], RZ ;  /* 0x000000ff02ff79a7 */ /* 0x0003e20008100019 */
[----:B------:R-:W-:-:S02]  /*5210*/  F2FP.F16.F32.PACK_AB R44, R29, R44 ;  /* 0x0000002c1d2c723e */ /* 0x000fc400000000ff */
[----:B------:R-:W-:Y:S02]  /*5220*/  F2FP.F16.F32.PACK_AB R46, R33, R16 ;  /* 0x00000010212e723e */ /* 0x000fe400000000ff */
[----:B------:R-:W-:Y:S02]  /*5230*/  F2FP.F16.F32.PACK_AB R29, R116, R27 ;  /* 0x0000001b741d723e */ /* 0x000fe400000000ff */
[----:B------:R-:W-:Y:S01]  /*5240*/  F2FP.F16.F32.PACK_AB R25, R124, R35 ;  /* 0x000000237c19723e */ /* 0x000fe200000000ff */
[----:B-1----:R-:W-:Y:S01]  /*5250*/  FADD R2, R70, R135 ;  /* 0x0000008746027221 */ /* 0x002fe20000000000 */
[----:B------:R-:W-:Y:S02]  /*5260*/  F2FP.F16.F32.PACK_AB R50, R41, R18 ;  /* 0x000000122932723e */ /* 0x000fe400000000ff */
[----:B------:R-:W-:Y:S02]  /*5270*/  F2FP.F16.F32.PACK_AB R54, R49, R20 ;  /* 0x000000143136723e */ /* 0x000fe400000000ff */
[----:B------:R-:W-:-:S02]  /*5280*/  F2FP.F16.F32.PACK_AB R58, R22, R57 ;  /* 0x00000039163a723e */ /* 0x000fc400000000ff */
[----:B------:R-:W-:Y:S02]  /*5290*/  F2FP.F16.F32.PACK_AB R27, R128, R39 ;  /* 0x00000027801b723e */ /* 0x000fe400000000ff */
[----:B------:R-:W-:Y:S02]  /*52a0*/  F2FP.F16.F32.PACK_AB R33, R132, R43 ;  /* 0x0000002b8421723e */ /* 0x000fe400000000ff */
[----:B------:R-:W-:Y:S02]  /*52b0*/  F2FP.F16.F32.PACK_AB R35, R136, R47 ;  /* 0x0000002f8823723e */ /* 0x000fe400000000ff */
        /* <DEDUP_REMOVED lines=40> */
[----:B------:R-:W-:Y:S01]  /*5540*/  F2FP.F16.F32.PACK_AB R77, R131, R146 ;  /* 0x00000092834d723e */ /* 0x000fe200000000ff */
[----:B------:R-:W-:Y:S06]  /*5550*/  @!P0 BRA `(.L_x_19) ;  /* 0x0000000000048947 */ /* 0x000fec0003800000 */
[----:B------:R-:W-:Y:S01]  /*5560*/  BPT.TRAP 0x1 ;  /* 0x000000040000795c */ /* 0x000fe20000300000 */
.L_x_19:
[----:B------:R-:W1:Y:S02]  /*5570*/  SYNCS.PHASECHK.TRANS64.TRYWAIT P1, [UR36+0x2c008], R5 ;  /* 0x02c00805ff0075a7 */ /* 0x000e640008020164 */
[----:B-1----:R-:W-:Y:S05]  /*5580*/  @!P1 BRA `(.L_x_20) ;  /* 0x0000007400a49947 */ /* 0x002fea0003800000 */
.L_x_92:
[----:B------:R-:W-:Y:S01]  /*5590*/  UIADD3 UR4, UR6, 0x800, URZ ;  /* 0x0000080006047890 */ /* 0x000fe2000fffe03f */
[----:B------:R-:W-:Y:S01]  /*55a0*/  WARPGROUP.ARRIVE ;  /* 0x00000000000079c5 */ /* 0x000fe20000000000 */
[----:B------:R-:W-:Y:S01]  /*55b0*/  UMOV UR11, 0x40000040 ;  /* 0x40000040000b7882 */ /* 0x000fe20000000000 */
[----:B------:R-:W-:-:S04]  /*55c0*/  F2FP.F16.F32.PACK_AB R79, R125, R138 ;  /* 0x0000008a7d4f723e */ /* 0x000fc800000000ff */
[----:B------:R-:W-:Y:S01]  /*55d0*/  UMOV UR10, UR4 ;  /* 0x00000004000a7c82 */ /* 0x000fe20008000000 */
[----:B------:R-:W-:Y:S01]  /*55e0*/  UIADD3 UR4, UR6, 0x880, URZ ;  /* 0x0000088006047890 */ /* 0x000fe2000fffe03f */
[----:B------:R-:W-:Y:S01]  /*55f0*/  HGMMA.64x64x16.F32 R152, R28, gdesc[UR8].tnspB, RZ, !UPT, gsb0 ;  /* 0x40e000081c987df0 */ /* 0x000fe2000c0008ff */
[----:B------:R-:W-:-:S05]  /*5600*/  UMOV UR11, 0x40000040 ;  /* 0x40000040000b7882 */ /* 0x000fca0000000000 */
[----:B------:R-:W-:Y:S01]  /*5610*/  UMOV UR10, UR4 ;  /* 0x00000004000a7c82 */ /* 0x000fe20008000000 */
[----:B------:R-:W-:Y:S01]  /*5620*/  UIADD3 UR4, UR6, 0x900, URZ ;  /* 0x0000090006047890 */ /* 0x000fe2000fffe03f */
[----:B------:R-:W-:Y:S02]  /*5630*/  WARPGROUP.DEPBAR.LE gsb0, 0x0 ;  /* 0x00008000000079c5 */ /* 0x000fe40000010000 */
[----:B------:R-:W-:-:S06]  /*5640*/  WARPGROUP.ARRIVE ;  /* 0x00000000000079c5 */ /* 0x000fcc0000000000 */
[----:B------:R-:W-:Y:S01]  /*5650*/  HGMMA.64x64x16.F32 R152, R24, gdesc[UR8].tnspB, R152, gsb0 ;  /* 0x40e0000818987df0 */ /* 0x000fe20008000898 */
[----:B------:R-:W-:Y:S01]  /*5660*/  UMOV UR10, UR4 ;  /* 0x00000004000a7c82 */ /* 0x000fe20008000000 */
[----:B------:R-:W-:Y:S01]  /*5670*/  UMOV UR11, 0x40000040 ;  /* 0x40000040000b7882 */ /* 0x000fe20000000000 */
        /* <DEDUP_REMOVED lines=78> */
[----:B------:R-:W-:Y:S02]  /*5b60*/  WARPGROUP.DEPBAR.LE gsb0, 0x0 ;  /* 0x00008000000079c5 */ /* 0x000fe40000010000 */
[----:B------:R-:W-:-:S06]  /*5b70*/  WARPGROUP.ARRIVE ;  /* 0x00000000000079c5 */ /* 0x000fcc0000000000 */
[----:B------:R-:W-:Y:S03]  /*5b80*/  HGMMA.64x64x16.F32 R152, R76, gdesc[UR8].tnspB, R152, gsb0 ;  /* 0x40e000084c987df0 */ /* 0x000fe60008000898 */
[----:B------:R-:W-:Y:S02]  /*5b90*/  WARPGROUP.DEPBAR.LE gsb0, 0x0 ;  /* 0x00008000000079c5 */ /* 0x000fe40000010000 */
[----:B------:R-:W-:Y:S05]  /*5ba0*/  @!P0 BRA `(.L_x_21) ;  /* 0x0000000000048947 */ /* 0x000fea0003800000 */
[----:B------:R-:W-:Y:S01]  /*5bb0*/  BPT.TRAP 0x1 ;  /* 0x000000040000795c */ /* 0x000fe20000300000 */
.L_x_21:
[----:B------:R-:W-:Y:S02]  /*5bc0*/  UISETP.EQ.AND UP0, UPT, UR37, URZ, !UP0 ;  /* 0x0000003f2500728c */ /* 0x000fe4000c702270 */
[----:B------:R-:W-:Y:S02]  /*5bd0*/  UIADD3 UR4, UR36, 0x2c028, URZ ;  /* 0x0002c02824047890 */ /* 0x000fe4000fffe03f */
[----:B------:R-:W-:Y:S02]  /*5be0*/  USEL UR5, URZ, 0x1, !UP0 ;  /* 0x000000013f057887 */ /* 0x000fe4000c000000 */
[----:B------:R-:W-:Y:S02]  /*5bf0*/  UPRMT UR4, URZ, 0x654, UR4 ;  /* 0x000006543f047896 */ /* 0x000fe40008000004 */
[----:B------:R-:W-:-:S04]  /*5c00*/  USEL UR5, UR5, 0x2, UP1 ;  /* 0x0000000205057887 */ /* 0x000fc80008800000 */
[----:B------:R-:W-:-:S03]  /*5c10*/  UISETP.GT.U32.AND UP0, UPT, UR5, 0x1, UPT ;  /* 0x000000010500788c */ /* 0x000fc6000bf04070 */
[----:B------:R-:W-:Y:S03]  /*5c20*/  SYNCS.ARRIVE.TRANS64.RED.A1T0 RZ, [UR4], RZ ;  /* 0x000000ffffff79a7 */ /* 0x000fe60008100404 */
[----:B------:R-:W-:-:S13]  /*5c30*/  PLOP3.LUT P1, PT, PT, PT, UP0, 0x80, 0x0 ;  /* 0x000000000000781c */ /* 0x000fda0003f2f008 */
[----:B------:R-:W-:Y:S05]  /*5c40*/  @P1 BRA `(.L_x_22) ;  /* 0x0000000000041947 */ /* 0x000fea0003800000 */
[----:B------:R-:W-:Y:S01]  /*5c50*/  BPT.TRAP 0x1 ;  /* 0x000000040000795c */ /* 0x000fe20000300000 */
.L_x_22:
[----:B------:R-:W-:Y:S02]  /*5c60*/  ULDC UR4, c[0x0][0x28c] ;  /* 0x0000a30000047ab9 */ /* 0x000fe40000000800 */
[----:B------:R-:W-:-:S06]  /*5c70*/  UISETP.GE.AND UP0, UPT, UR4, 0x101, UPT ;  /* 0x000001010400788c */ /* 0x000fcc000bf06270 */
[----:B------:R-:W-:-:S13]  /*5c80*/  PLOP3.LUT P2, PT, PT, PT, UP0, 0x80, 0x0 ;  /* 0x000000000000781c */ /* 0x000fda0003f4f008 */
[----:B------:R-:W-:Y:S05]  /*5c90*/  @!P2 BRA `(.L_x_23) ;  /* 0x000000480094a947 */ /* 0x000fea0003800000 */
[----:B------:R-:W-:Y:S01]  /*5ca0*/  UIADD3 UR4, UR4, 0xff, URZ ;  /* 0x000000ff04047890 */ /* 0x000fe2000fffe03f */
[----:B------:R-:W-:Y:S01]  /*5cb0*/  MOV R7, R0 ;  /* 0x0000000000077202 */ /* 0x000fe20000000f00 */
[----:B------:R-:W-:Y:S01]  /*5cc0*/  UMOV UR25, 0x2 ;  /* 0x0000000200197882 */ /* 0x000fe20000000000 */
[----:B-1----:R-:W-:Y:S01]  /*5cd0*/  MOV R5, R4 ;  /* 0x0000000400057202 */ /* 0x002fe20000000f00 */
[----:B------:R-:W-:Y:S01]  /*5ce0*/  USHF.R.S32.HI UR5, URZ, 0x1f, UR4 ;  /* 0x0000001f3f057899 */ /* 0x000fe20008011404 */
[----:B------:R-:W-:Y:S01]  /*5cf0*/  UMOV UR7, 0x1 ;  /* 0x0000000100077882 */ /* 0x000fe20000000000 */
[----:B------:R-:W-:Y:S02]  /*5d00*/  ULDC UR26, c[0x0][0x604] ;  /* 0x00018100001a7ab9 */ /* 0x000fe40000000800 */
[----:B------:R-:W-:-:S03]  /*5d10*/  ULEA.HI UR5, UR5, UR4, URZ, 0x8 ;  /* 0x0000000405057291 */ /* 0x000fc6000f8f403f */
[----:B------:R-:W-:Y:S01]  /*5d20*/  UMOV UR4, URZ ;  /* 0x0000003f00047c82 */ /* 0x000fe20008000000 */
[----:B------:R-:W-:-:S12]  /*5d30*/  USHF.R.S32.HI UR5, URZ, 0x8, UR5 ;  /* 0x000000083f057899 */ /* 0x000fd80008011405 */
.L_x_34:
[----:B------:R-:W-:-:S13]  /*5d40*/  PLOP3.LUT P3, PT, PT, PT, UP1, 0x80, 0x0 ;  /* 0x000000000000781c */ /* 0x000fda0003f6f018 */
[----:B-1----:R-:W-:Y:S05]  /*5d50*/  @!P3 BRA `(.L_x_24) ;  /* 0x000000000004b947 */ /* 0x002fea0003800000 */
[----:B------:R-:W-:Y:S01]  /*5d60*/  BPT.TRAP 0x1 ;  /* 0x000000040000795c */ /* 0x000fe20000300000 */
.L_x_24:
[----:B------:R-:W-:Y:S01]  /*5d70*/  ULEA UR10, UR25, UR36, 0x3 ;  /* 0x00000024190a7291 */ /* 0x000fe2000f8e183f */
[----:B------:R-:W-:-:S04]  /*5d80*/  MOV R0, UR4 ;  /* 0x0000000400007c02 */ /* 0x000fc80008000f00 */
[----:B------:R-:W-:-:S04]  /*5d90*/  SHF.L.U32 R0, R0, 0x1f, RZ ;  /* 0x0000001f00007819 */ /* 0x000fc800000006ff */
[----:B------:R-:W1:Y:S02]  /*5da0*/  SYNCS.PHASECHK.TRANS64.TRYWAIT P2, [UR10+0x2c000], R0 ;  /* 0x02c00000ff0075a7 */ /* 0x000e64000804014a */
[----:B-1----:R-:W-:Y:S05]  /*5db0*/  @!P2 BRA `(.L_x_25) ;  /* 0x0000006c00b0a947 */ /* 0x002fea0003800000 */
.L_x_93:
[----:B------:R-:W-:Y:S01]  /*5dc0*/  ULEA UR22, UR25, UR24, 0xb ;  /* 0x0000001819167291 */ /* 0x000fe2000f8e583f */
[----:B------:R-:W-:Y:S01]  /*5dd0*/  WARPGROUP.ARRIVE ;  /* 0x00000000000079c5 */ /* 0x000fe20000000000 */
[----:B------:R-:W-:Y:S01]  /*5de0*/  UMOV UR23, 0x40000040 ;  /* 0x4000004000177882 */ /* 0x000fe20000000000 */
[----:B------:R-:W-:Y:S01]  /*5df0*/  UMOV UR19, 0x40000040 ;  /* 0x4000004000137882 */ /* 0x000fe20000000000 */
[----:B------:R-:W-:Y:S02]  /*5e00*/  UIADD3 UR18, UR22, 0x2, URZ ;  /* 0x0000000216127890 */ /* 0x000fe4000fffe03f */
[----:B------:R-:W-:Y:S01]  /*5e10*/  UIADD3 UR14, UR22, 0x4, URZ ;  /* 0x00000004160e7890 */ /* 0x000fe2000fffe03f */
[----:B------:R-:W-:Y:S02]  /*5e20*/  UMOV UR15, 0x40000040 ;  /* 0x40000040000f7882 */ /* 0x000fe40000000000 */
[----:B------:R-:W-:Y:S01]  /*5e30*/  HGMMA.64x256x16.F32 R24, gdesc[UR20], RZ, !UPT, gsb0 ;  /* 0x03e00000141879f0 */ /* 0x000fe2000c0008ff */
[----:B------:R-:W-:Y:S01]  /*5e40*/  UIADD3 UR10, UR22, 0x6, URZ ;  /* 0x00000006160a7890 */ /* 0x000fe2000fffe03f */
[----:B------:R-:W-:Y:S01]  /*5e50*/  UMOV UR11, 0x40000040 ;  /* 0x40000040000b7882 */ /* 0x000fe20000000000 */
[----:B------:R-:W-:-:S02]  /*5e60*/  WARPGROUP.DEPBAR.LE gsb0, 0x0 ;  /* 0x00008000000079c5 */ /* 0x000fc40000010000 */
[----:B------:R-:W-:-:S15]  /*5e70*/  WARPGROUP.ARRIVE ;  /* 0x00000000000079c5 */ /* 0x000fde0000000000 */
[----:B------:R-:W-:-:S08]  /*5e80*/  NOP ;  /* 0x0000000000007918 */ /* 0x000fd00000000000 */
[----:B------:R-:W-:Y:S03]  /*5e90*/  HGMMA.64x256x16.F32 R24, gdesc[UR16], R24, gsb0 ;  /* 0x03e00000101879f0 */ /* 0x000fe60008000818 */
[----:B------:R-:W-:Y:S02]  /*5ea0*/  WARPGROUP.DEPBAR.LE gsb0, 0x0 ;  /* 0x00008000000079c5 */ /* 0x000fe40000010000 */
[----:B------:R-:W-:-:S15]  /*5eb0*/  WARPGROUP.ARRIVE ;  /* 0x00000000000079c5 */ /* 0x000fde0000000000 */
[----:B------:R-:W-:-:S08]  /*5ec0*/  NOP ;  /* 0x0000000000007918 */ /* 0x000fd00000000000 */
[----:B------:R-:W-:Y:S03]  /*5ed0*/  HGMMA.64x256x16.F32 R24, gdesc[UR12], R24, gsb0 ;  /* 0x03e000000c1879f0 */ /* 0x000fe60008000818 */
[----:B------:R-:W-:Y:S02]  /*5ee0*/  WARPGROUP.DEPBAR.LE gsb0, 0x0 ;  /* 0x00008000000079c5 */ /* 0x000fe40000010000 */
[----:B------:R-:W-:-:S15]  /*5ef0*/  WARPGROUP.ARRIVE ;  /* 0x00000000000079c5 */ /* 0x000fde0000000000 */
[----:B------:R-:W-:-:S08]  /*5f00*/  NOP ;  /* 0x0000000000007918 */ /* 0x000fd00000000000 */
[----:B------:R-:W-:Y:S01]  /*5f10*/  HGMMA.64x256x16.F32 R24, gdesc[UR8], R24, gsb0 ;  /* 0x03e00000081879f0 */ /* 0x000fe20008000818 */
[----:B------:R-:W-:-:S04]  /*5f20*/  UIADD3 UR10, UR25, 0x1, URZ ;  /* 0x00000001190a7890 */ /* 0x000fc8000fffe03f */
[----:B------:R-:W-:-:S04]  /*5f30*/  UISETP.NE.AND UP0, UPT, UR10, 0x5, UPT ;  /* 0x000000050a00788c */ /* 0x000fc8000bf05270 */
[----:B------:R-:W-:Y:S02]  /*5f40*/  USEL UR11, URZ, 0x1, UP0 ;  /* 0x000000013f0b7887 */ /* 0x000fe40008000000 */
[----:B------:R-:W-:Y:S02]  /*5f50*/  USEL UR10, UR10, URZ, UP0 ;  /* 0x0000003f0a0a7287 */ /* 0x000fe40008000000 */
[----:B------:R-:W-:Y:S01]  /*5f60*/  ULOP3.LUT UR4, UR4, UR11, URZ, 0x3c, !UPT ;  /* 0x0000000b04047292 */ /* 0x000fe2000f8e3c3f */
[----:B------:R-:W-:Y:S02]  /*5f70*/  WARPGROUP.DEPBAR.LE gsb0, 0x0 ;  /* 0x00008000000079c5 */ /* 0x000fe40000010000 */
[----:B------:R-:W-:Y:S09]  /*5f80*/  @!P3 BRA `(.L_x_26) ;  /* 0x000000000004b947 */ /* 0x000ff20003800000 */
[----:B------:R-:W-:Y:S01]  /*5f90*/  BPT.TRAP 0x1 ;  /* 0x000000040000795c */ /* 0x000fe20000300000 */
.L_x_26:
[----:B-1----:R-:W-:Y:S01]  /*5fa0*/  FMNMX R0, R24, R7, !PT ;  /* 0x0000000718007209 */ /* 0x002fe20007800000 */
[----:B------:R-:W-:-:S03]  /*5fb0*/  ULEA UR11, UR10, UR36, 0x3 ;  /* 0x000000240a0b7291 */ /* 0x000fc6000f8e183f */
        /* <DEDUP_REMOVED lines=62> */
[----:B------:R-:W-:-:S05]  /*63a0*/  FMNMX R4, R149, R0, !PT ;  /* 0x0000000095047209 */ /* 0x000fca0007800000 */
[----:B------:R-:W1:Y:S02]  /*63b0*/  SHFL.BFLY PT, R9, R4, 0x1, 0x1f ;  /* 0x0c201f0004097f89 */ /* 0x000e6400000e0000 */
[----:B-1----:R-:W-:Y:S02]  /*63c0*/  FMNMX R9, R4, R9, !PT ;  /* 0x0000000904097209 */ /* 0x002fe40007800000 */
[----:B------:R-:W-:-:S03]  /*63d0*/  FMNMX R4, R26, R5, !PT ;  /* 0x000000051a047209 */ /* 0x000fc60007800000 */
[----:B------:R-:W1:Y:S02]  /*63e0*/  SHFL.BFLY PT, R0, R9, 0x2, 0x1f ;  /* 0x0c401f0009007f89 */ /* 0x000e6400000e0000 */
[----:B-1----:R-:W-:Y:S02]  /*63f0*/  FMNMX R0, R9, R0, !PT ;  /* 0x0000000009007209 */ /* 0x002fe40007800000 */
[----:B------:R-:W-:Y:S02]  /*6400*/  FMNMX R9, R27, R4, !PT ;  /* 0x000000041b097209 */ /* 0x000fe40007800000 */
[----:B------:R-:W-:Y:S02]  /*6410*/  FSETP.NEU.AND P2, PT, R0, -INF , PT ;  /* 0xff8000000000780b */ /* 0x000fe40003f4d000 */
[----:B------:R-:W-:Y:S02]  /*6420*/  FMNMX R4, R30, R9, !PT ;  /* 0x000000091e047209 */ /* 0x000fe40007800000 */
[----:B------:R-:W-:-:S02]  /*6430*/  FSEL R6, R0, RZ, P2 ;  /* 0x000000ff00067208 */ /* 0x000fc40001000000 */
[----:B------:R-:W-:-:S03]  /*6440*/  FMNMX R9, R31, R4, !PT ;  /* 0x000000041f097209 */ /* 0x000fc60007800000 */
[----:B------:R-:W-:Y:S01]  /*6450*/  FMUL R8, R6, UR26 ;  /* 0x0000001a06087c20 */ /* 0x000fe20008400000 */
[----:B------:R-:W-:-:S03]  /*6460*/  FMNMX R4, R34, R9, !PT ;  /* 0x0000000922047209 */ /* 0x000fc60007800000 */
[--C-:B------:R-:W-:Y:S01]  /*6470*/  FFMA R24, R24, UR26, -R8.reuse ;  /* 0x0000001a18187c23 */ /* 0x100fe20008000808 */
[--C-:B------:R-:W-:Y:S01]  /*6480*/  FFMA R10, R25, UR26, -R8.reuse ;  /* 0x0000001a190a7c23 */ /* 0x100fe20008000808 */
[--C-:B------:R-:W-:Y:S01]  /*6490*/  FFMA R194, R29, UR26, -R8.reuse ;  /* 0x0000001a1dc27c23 */ /* 0x100fe20008000808 */
[--C-:B------:R-:W-:Y:S01]  /*64a0*/  FFMA R25, R28, UR26, -R8.reuse ;  /* 0x0000001a1c197c23 */ /* 0x100fe20008000808 */
[--C-:B------:R-:W-:Y:S01]  /*64b0*/  FFMA R33, R33, UR26, -R8.reuse ;  /* 0x0000001a21217c23 */ /* 0x100fe20008000808 */
[----:B------:R-:W-:Y:S01]  /*64c0*/  FSETP.GEU.AND P5, PT, R24, -126, PT ;  /* 0xc2fc00001800780b */ /* 0x000fe20003fae000 */
        /* <DEDUP_REMOVED lines=9> */
[--C-:B------:R-:W-:Y:S01]  /*6560*/  FFMA R41, R41, UR26, -R8.reuse ;  /* 0x0000001a29297c23 */ /* 0x100fe20008000808 */
[--C-:B------:R-:W-:Y:S01]  /*6570*/  FFMA R14, R45, UR26, -R8.reuse ;  /* 0x0000001a2d0e7c23 */ /* 0x100fe20008000808 */
[--C-:B------:R-:W-:Y:S01]  /*6580*/  FFMA R15, R53, UR26, -R8.reuse ;  /* 0x0000001a350f7c23 */ /* 0x100fe20008000808 */
[----:B------:R-:W-:Y:S01]  /*6590*/  @!P5 FMUL R24, R24, 0.5 ;  /* 0x3f0000001818d820 */ /* 0x000fe20000400000 */
[--C-:B------:R-:W-:Y:S01]  /*65a0*/  FFMA R37, R48, UR26, -R8.reuse ;  /* 0x0000001a30257c23 */ /* 0x100fe20008000808 */
[----:B------:R-:W-:Y:S01]  /*65b0*/  @!P2 FMUL R10, R10, 0.5 ;  /* 0x3f0000000a0aa820 */ /* 0x000fe20000400000 */
[--C-:B------:R-:W-:Y:S01]  /*65c0*/  FFMA R52, R52, UR26, -R8.reuse ;  /* 0x0000001a34347c23 */ /* 0x100fe20008000808 */
[----:B------:R-:W1:Y:S01]  /*65d0*/  MUFU.EX2 R28, R24 ;  /* 0x00000018001c7308 */ /* 0x000e620000000800 */
[----:B------:R-:W-:Y:S01]  /*65e0*/  @!P3 FMUL R194, R194, 0.5 ;  /* 0x3f000000c2c2b820 */ /* 0x000fe20000400000 */
[----:B------:R-:W-:Y:S01]  /*65f0*/  @!P6 FMUL R25, R25, 0.5 ;  /* 0x3f0000001919e820 */ /* 0x000fe20000400000 */
[--C-:B------:R-:W-:Y:S01]  /*6600*/  FFMA R45, R64, UR26, -R8.reuse ;  /* 0x0000001a402d7c23 */ /* 0x100fe20008000808 */
[----:B------:R-:W-:Y:S01]  /*6610*/  @!P4 FMUL R32, R32, 0.5 ;  /* 0x3f0000002020c820 */ /* 0x000fe20000400000 */
[--C-:B------:R-:W-:Y:S01]  /*6620*/  FFMA R16, R61, UR26, -R8.reuse ;  /* 0x0000001a3d107c23 */ /* 0x100fe20008000808 */
[--C-:B------:R-:W-:Y:S01]  /*6630*/  FFMA R17, R69, UR26, -R8.reuse ;  /* 0x0000001a45117c23 */ /* 0x100fe20008000808 */
[----:B------:R-:W-:Y:S01]  /*6640*/  FMNMX R9, R35, R4, !PT ;  /* 0x0000000423097209 */ /* 0x000fe20007800000 */
[----:B------:R-:W2:Y:S01]  /*6650*/  MUFU.EX2 R29, R10 ;  /* 0x0000000a001d7308 */ /* 0x000ea20000000800 */
[--C-:B------:R-:W-:Y:S01]  /*6660*/  FFMA R48, R73, UR26, -R8.reuse ;  /* 0x0000001a49307c23 */ /* 0x100fe20008000808 */
[--C-:B------:R-:W-:Y:S01]  /*6670*/  FFMA R68, R68, UR26, -R8.reuse ;  /* 0x0000001a44447c23 */ /* 0x100fe20008000808 */
[----:B------:R-:W-:Y:S01]  /*6680*/  FMNMX R4, R38, R9, !PT ;  /* 0x0000000926047209 */ /* 0x000fe20007800000 */
[--C-:B------:R-:W-:Y:S01]  /*6690*/  FFMA R18, R72, UR26, -R8.reuse ;  /* 0x0000001a48127c23 */ /* 0x100fe20008000808 */
[--C-:B------:R-:W-:Y:S01]  /*66a0*/  FFMA R76, R76, UR26, -R8.reuse ;  /* 0x0000001a4c4c7c23 */ /* 0x100fe20008000808 */
[--C-:B------:R-:W-:Y:S01]  /*66b0*/  FFMA R53, R80, UR26, -R8.reuse ;  /* 0x0000001a50357c23 */ /* 0x100fe20008000808 */
[----:B------:R-:W-:Y:S01]  /*66c0*/  FMNMX R9, R39, R4, !PT ;  /* 0x0000000427097209 */ /* 0x000fe20007800000 */
[----:B------:R-:W3:Y:S01]  /*66d0*/  MUFU.EX2 R194, R194 ;  /* 0x000000c200c27308 */ /* 0x000ee20000000800 */
[----:B-1----:R-:W-:Y:S01]  /*66e0*/  @!P5 FMUL R28, R28, R28 ;  /* 0x0000001c1c1cd220 */ /* 0x002fe20000400000 */
[----:B------:R-:W-:Y:S01]  /*66f0*/  FSETP.GEU.AND P5, PT, R33, -126, PT ;  /* 0xc2fc00002100780b */ /* 0x000fe20003fae000 */
[--C-:B------:R-:W-:Y:S01]  /*6700*/  FFMA R19, R77, UR26, -R8.reuse ;  /* 0x0000001a4d137c23 */ /* 0x100fe20008000808 */
[----:B------:R-:W-:Y:S01]  /*6710*/  FMNMX R4, R42, R9, !PT ;  /* 0x000000092a047209 */ /* 0x000fe20007800000 */
[--C-:B------:R-:W-:Y:S01]  /*6720*/  FFMA R84, R84, UR26, -R8.reuse ;  /* 0x0000001a54547c23 */ /* 0x100fe20008000808 */
[--C-:B------:R-:W-:Y:S01]  /*6730*/  FFMA R20, R85, UR26, -R8.reuse ;  /* 0x0000001a55147c23 */ /* 0x100fe20008000808 */
[--C-:B------:R-:W-:Y:S01]  /*6740*/  FFMA R21, R93, UR26, -R8.reuse ;  /* 0x0000001a5d157c23 */ /* 0x100fe20008000808 */
[----:B------:R-:W1:Y:S01]  /*6750*/  MUFU.EX2 R25, R25 ;  /* 0x0000001900197308 */ /* 0x000e620000000800 */
[----:B--2---:R-:W-:Y:S01]  /*6760*/  @!P2 FMUL R29, R29, R29 ;  /* 0x0000001d1d1da220 */ /* 0x004fe20000400000 */
[----:B------:R-:W-:Y:S01]  /*6770*/  FSETP.GEU.AND P2, PT, R36, -126, PT ;  /* 0xc2fc00002400780b */ /* 0x000fe20003f4e000 */
[--C-:B------:R-:W-:Y:S01]  /*6780*/  FFMA R92, R92, UR26, -R8.reuse ;  /* 0x0000001a5c5c7c23 */ /* 0x100fe20008000808 */
[----:B------:R-:W-:Y:S01]  /*6790*/  FMNMX R9, R43, R4, !PT ;  /* 0x000000042b097209 */ /* 0x000fe20007800000 */
[--C-:B------:R-:W-:Y:S01]  /*67a0*/  FFMA R61, R96, UR26, -R8.reuse ;  /* 0x0000001a603d7c23 */ /* 0x100fe20008000808 */
[--C-:B------:R-:W-:Y:S01]  /*67b0*/  FFMA R64, R104, UR26, -R8.reuse ;  /* 0x0000001a68407c23 */ /* 0x100fe20008000808 */
[----:B------:R-:W-:Y:S01]  /*67c0*/  @!P5 FMUL R33, R33, 0.5 ;  /* 0x3f0000002121d820 */ /* 0x000fe20000400000 */
[----:B------:R-:W2:Y:S01]  /*67d0*/  MUFU.EX2 R24, R32 ;  /* 0x0000002000187308 */ /* 0x000ea20000000800 */
[----:B---3--:R-:W-:Y:S01]  /*67e0*/  @!P3 FMUL R194, R194, R194 ;  /* 0x000000c2c2c2b220 */ /* 0x008fe20000400000 */
[----:B------:R-:W-:Y:S01]  /*67f0*/  FSETP.GEU.AND P3, PT, R40, -126, PT ;  /* 0xc2fc00002800780b */ /* 0x000fe20003f6e000 */
[--C-:B------:R-:W-:Y:S01]  /*6800*/  FFMA R22, R101, UR26, -R8.reuse ;  /* 0x0000001a65167c23 */ /* 0x100fe20008000808 */
[----:B------:R-:W-:Y:S01]  /*6810*/  FMNMX R4, R46, R9, !PT ;  /* 0x000000092e047209 */ /* 0x000fe20007800000 */
[--C-:B------:R-:W-:Y:S01]  /*6820*/  FFMA R23, R105, UR26, -R8.reuse ;  /* 0x0000001a69177c23 */ /* 0x100fe20008000808 */
[--C-:B------:R-:W-:Y:S01]  /*6830*/  FFMA R69, R109, UR26, -R8.reuse ;  /* 0x0000001a6d457c23 */ /* 0x100fe20008000808 */
[----:B------:R-:W-:Y:S01]  /*6840*/  @!P2 FMUL R36, R36, 0.5 ;  /* 0x3f0000002424a820 */ /* 0x000fe20000400000 */
[----:B------:R-:W3:Y:S01]  /*6850*/  MUFU.EX2 R189, R33 ;  /* 0x0000002100bd7308 */ /* 0x000ee20000000800 */
[----:B-1----:R-:W-:Y:S01]  /*6860*/  @!P6 FMUL R25, R25, R25 ;  /* 0x000000191919e220 */ /* 0x002fe20000400000 */
[----:B------:R-:W-:Y:S01]  /*6870*/  FSETP.GEU.AND P6, PT, R13, -126, PT ;  /* 0xc2fc00000d00780b */ /* 0x000fe20003fce000 */
[--C-:B------:R-:W-:Y:S01]  /*6880*/  FFMA R73, R113, UR26, -R8.reuse ;  /* 0x0000001a71497c23 */ /* 0x100fe20008000808 */
[----:B------:R-:W-:Y:S01]  /*6890*/  FMNMX R9, R47, R4, !PT ;  /* 0x000000042f097209 */ /* 0x000fe20007800000 */
[--C-:B------:R-:W-:Y:S01]  /*68a0*/  FFMA R96, R108, UR26, -R8.reuse ;  /* 0x0000001a6c607c23 */ /* 0x100fe20008000808 */
[--C-:B------:R-:W-:Y:S01]  /*68b0*/  FFMA R93, R121, UR26, -R8.reuse ;  /* 0x0000001a795d7c23 */ /* 0x100fe20008000808 */
[----:B------:R-:W-:Y:S01]  /*68c0*/  @!P3 FMUL R40, R40, 0.5 ;  /* 0x3f0000002828b820 */ /* 0x000fe20000400000 */
[----:B------:R1:W4:Y:S01]  /*68d0*/  MUFU.EX2 R192, R36 ;  /* 0x0000002400c07308 */ /* 0x0003220000000800 */
[----:B--2---:R-:W-:Y:S01]  /*68e0*/  @!P4 FMUL R24, R24, R24 ;  /* 0x000000181818c220 */ /* 0x004fe20000400000 */
[----:B------:R-:W-:Y:S01]  /*68f0*/  FSETP.GEU.AND P4, PT, R41, -126, PT ;  /* 0xc2fc00002900780b */ /* 0x000fe20003f8e000 */
[--C-:B------:R-:W-:Y:S01]  /*6900*/  FFMA R101, R129, UR26, -R8.reuse ;  /* 0x0000001a81657c23 */ /* 0x100fe20008000808 */
[----:B------:R-:W-:Y:S01]  /*6910*/  FMNMX R4, R50, R9, !PT ;  /* 0x0000000932047209 */ /* 0x000fe20007800000 */
[--C-:B------:R-:W-:Y:S01]  /*6920*/  FFMA R72, R133, UR26, -R8.reuse ;  /* 0x0000001a85487c23 */ /* 0x100fe20008000808 */
[--C-:B------:R-:W-:Y:S01]  /*6930*/  FFMA R12, R128, UR26, -R8.reuse ;  /* 0x0000001a800c7c23 */ /* 0x100fe20008000808 */
[----:B------:R-:W-:Y:S01]  /*6940*/  @!P6 FMUL R13, R13, 0.5 ;  /* 0x3f0000000d0de820 */ /* 0x000fe20000400000 */
[----:B------:R2:W5:Y:S01]  /*6950*/  MUFU.EX2 R33, R40 ;  /* 0x0000002800217308 */ /* 0x0005620000000800 */
[----:B---3--:R-:W-:Y:S01]  /*6960*/  @!P5 FMUL R189, R189, R189 ;  /* 0x000000bdbdbdd220 */ /* 0x008fe20000400000 */
[----:B------:R-:W-:Y:S01]  /*6970*/  FSETP.GEU.AND P5, PT, R44, -126, PT ;  /* 0xc2fc00002c00780b */ /* 0x000fe20003fae000 */
[--C-:B-1----:R-:W-:Y:S01]  /*6980*/  FFMA R36, R49, UR26, -R8.reuse ;  /* 0x0000001a31247c23 */ /* 0x102fe20008000808 */
[--C-:B------:R-:W-:Y:S01]  /*6990*/  FFMA R49, R60, UR26, -R8.reuse ;  /* 0x0000001a3c317c23 */ /* 0x100fe20008000808 */
[----:B------:R-:W-:Y:S01]  /*69a0*/  FMNMX R9, R51, R4, !PT ;  /* 0x0000000433097209 */ /* 0x000fe20007800000 */
[--C-:B------:R-:W-:Y:S01]  /*69b0*/  FFMA R60, R97, UR26, -R8.reuse ;  /* 0x0000001a613c7c23 */ /* 0x100fe20008000808 */
[----:B------:R-:W-:Y:S01]  /*69c0*/  @!P4 FMUL R41, R41, 0.5 ;  /* 0x3f0000002929c820 */ /* 0x000fe20000400000 */
[----:B------:R-:W1:Y:S01]  /*69d0*/  MUFU.EX2 R13, R13 ;  /* 0x0000000d000d7308 */ /* 0x000e620000000800 */
[----:B----4-:R-:W-:Y:S01]  /*69e0*/  @!P2 FMUL R192, R192, R192 ;  /* 0x000000c0c0c0a220 */ /* 0x010fe20000400000 */
[----:B------:R-:W-:Y:S01]  /*69f0*/  FSETP.GEU.AND P2, PT, R14, -126, PT ;  /* 0xc2fc00000e00780b */ /* 0x000fe20003f4e000 */
[--C-:B--2---:R-:W-:Y:S01]  /*6a00*/  FFMA R40, R57, UR26, -R8.reuse ;  /* 0x0000001a39287c23 */ /* 0x104fe20008000808 */
[----:B------:R-:W-:Y:S01]  /*6a10*/  FMNMX R4, R54, R9, !PT ;  /* 0x0000000936047209 */ /* 0x000fe20007800000 */
[--C-:B------:R-:W-:Y:S01]  /*6a20*/  FFMA R57, R88, UR26, -R8.reuse ;  /* 0x0000001a58397c23 */ /* 0x100fe20008000808 */
[--C-:B------:R-:W-:Y:S01]  /*6a30*/  FFMA R88, R120, UR26, -R8.reuse ;  /* 0x0000001a78587c23 */ /* 0x100fe20008000808 */
[----:B------:R-:W-:Y:S01]  /*6a40*/  @!P5 FMUL R44, R44, 0.5 ;  /* 0x3f0000002c2cd820 */ /* 0x000fe20000400000 */
[----:B------:R2:W3:Y:S01]  /*6a50*/  MUFU.EX2 R32, R41 ;  /* 0x0000002900207308 */ /* 0x0004e20000000800 */
[----:B-----5:R-:W-:Y:S01]  /*6a60*/  @!P3 FMUL R33, R33, R33 ;  /* 0x000000212121b220 */ /* 0x020fe20000400000 */
[----:B------:R-:W-:Y:S01]  /*6a70*/  FSETP.GEU.AND P3, PT, R36, -126, PT ;  /* 0xc2fc00002400780b */ /* 0x000fe20003f6e000 */
[--C-:B------:R-:W-:Y:S01]  /*6a80*/  FFMA R97, R125, UR26, -R8.reuse ;  /* 0x0000001a7d617c23 */ /* 0x100fe20008000808 */
[----:B------:R-:W-:Y:S01]  /*6a90*/  FMNMX R9, R55, R4, !PT ;  /* 0x0000000437097209 */ /* 0x000fe20007800000 */
[--C-:B------:R-:W-:Y:S01]  /*6aa0*/  FFMA R85, R132, UR26, -R8.reuse ;  /* 0x0000001a84557c23 */ /* 0x100fe20008000808 */
[--C-:B------:R-:W-:Y:S01]  /*6ab0*/  FFMA R11, R136, UR26, -R8.reuse ;  /* 0x0000001a880b7c23 */ /* 0x100fe20008000808 */
[----:B------:R-:W-:Y:S01]  /*6ac0*/  @!P2 FMUL R14, R14, 0.5 ;  /* 0x3f0000000e0ea820 */ /* 0x000fe20000400000 */
[----:B------:R4:W5:Y:S01]  /*6ad0*/  MUFU.EX2 R187, R44 ;  /* 0x0000002c00bb7308 */ /* 0x0009620000000800 */
[----:B-1----:R-:W-:Y:S01]  /*6ae0*/  @!P6 FMUL R13, R13, R13 ;  /* 0x0000000d0d0de220 */ /* 0x002fe20000400000 */
[----:B------:R-:W-:Y:S01]  /*6af0*/  FSETP.GEU.AND P6, PT, R37, -126, PT ;  /* 0xc2fc00002500780b */ /* 0x000fe20003fce000 */
[--C-:B--2---:R-:W-:Y:S01]  /*6b00*/  FFMA R41, R56, UR26, -R8.reuse ;  /* 0x0000001a38297c23 */ /* 0x104fe20008000808 */
[----:B------:R-:W-:Y:S01]  /*6b10*/  FMNMX R4, R58, R9, !PT ;  /* 0x000000093a047209 */ /* 0x000fe20007800000 */
[--C-:B------:R-:W-:Y:S01]  /*6b20*/  FFMA R56, R89, UR26, -R8.reuse ;  /* 0x0000001a59387c23 */ /* 0x100fe20008000808 */
[--C-:B------:R-:W-:Y:S01]  /*6b30*/  FFMA R89, R116, UR26, -R8.reuse ;  /* 0x0000001a74597c23 */ /* 0x100fe20008000808 */
[----:B------:R-:W-:Y:S01]  /*6b40*/  @!P3 FMUL R36, R36, 0.5 ;  /* 0x3f0000002424b820 */ /* 0x000fe20000400000 */
[----:B------:R-:W1:Y:S01]  /*6b50*/  MUFU.EX2 R14, R14 ;  /* 0x0000000e000e7308 */ /* 0x000e620000000800 */
[----:B---3--:R-:W-:Y:S01]  /*6b60*/  @!P4 FMUL R32, R32, R32 ;  /* 0x000000202020c220 */ /* 0x008fe20000400000 */
[----:B------:R-:W-:Y:S01]  /*6b70*/  FSETP.GEU.AND P4, PT, R52, -126, PT ;  /* 0xc2fc00003400780b */ /* 0x000fe20003f8e000 */
[--C-:B----4-:R-:W-:Y:S01]  /*6b80*/  FFMA R44, R65, UR26, -R8.reuse ;  /* 0x0000001a412c7c23 */ /* 0x110fe20008000808 */
[----:B------:R-:W-:Y:S01]  /*6b90*/  FMNMX R9, R59, R4, !PT ;  /* 0x000000043b097209 */ /* 0x000fe20007800000 */
[--C-:B------:R-:W-:Y:S01]  /*6ba0*/  FFMA R65, R100, UR26, -R8.reuse ;  /* 0x0000001a64417c23 */ /* 0x100fe20008000808 */
[--C-:B------:R-:W-:Y:S01]  /*6bb0*/  FFMA R10, R140, UR26, -R8.reuse ;  /* 0x0000001a8c0a7c23 */ /* 0x100fe20008000808 */
[----:B------:R-:W-:Y:S01]  /*6bc0*/  @!P6 FMUL R37, R37, 0.5 ;  /* 0x3f0000002525e820 */ /* 0x000fe20000400000 */
[----:B------:R-:W2:Y:S01]  /*6bd0*/  MUFU.EX2 R36, R36 ;  /* 0x0000002400247308 */ /* 0x000ea20000000800 */
[----:B-----5:R-:W-:Y:S01]  /*6be0*/  @!P5 FMUL R187, R187, R187 ;  /* 0x000000bbbbbbd220 */ /* 0x020fe20000400000 */
[----:B------:R-:W-:Y:S01]  /*6bf0*/  FSETP.GEU.AND P5, PT, R15, -126, PT ;  /* 0xc2fc00000f00780b */ /* 0x000fe20003fae000 */
[--C-:B------:R-:W-:Y:S01]  /*6c00*/  FFMA R77, R141, UR26, -R8.reuse ;  /* 0x0000001a8d4d7c23 */ /* 0x100fe20008000808 */
[----:B------:R-:W-:Y:S01]  /*6c10*/  FMNMX R4, R62, R9, !PT ;  /* 0x000000093e047209 */ /* 0x000fe20007800000 */
[--C-:B------:R-:W-:Y:S01]  /*6c20*/  FFMA R80, R145, UR26, -R8.reuse ;  /* 0x0000001a91507c23 */ /* 0x100fe20008000808 */
[----:B------:R-:W-:Y:S01]  /*6c30*/  FFMA R148, R148, UR26, -R8 ;  /* 0x0000001a94947c23 */ /* 0x000fe20008000808 */
[----:B------:R-:W-:Y:S01]  /*6c40*/  @!P4 FMUL R52, R52, 0.5 ;  /* 0x3f0000003434c820 */ /* 0x000fe20000400000 */
[----:B------:R-:W3:Y:S01]  /*6c50*/  MUFU.EX2 R37, R37 ;  /* 0x0000002500257308 */ /* 0x000ee20000000800 */
[----:B-1----:R-:W-:Y:S01]  /*6c60*/  @!P2 FMUL R14, R14, R14 ;  /* 0x0000000e0e0ea220 */ /* 0x002fe20000400000 */
[----:B------:R-:W-:-:S02]  /*6c70*/  FSETP.GEU.AND P2, PT, R41, -126, PT ;  /* 0xc2fc00002900780b */ /* 0x000fc40003f4e000 */
[----:B------:R-:W-:-:S03]  /*6c80*/  FMNMX R9, R63, R4, !PT ;  /* 0x000000043f097209 */ /* 0x000fc60007800000 */
[----:B------:R-:W-:Y:S01]  /*6c90*/  @!P5 FMUL R15, R15, 0.5 ;  /* 0x3f0000000f0fd820 */ /* 0x000fe20000400000 */
[----:B------:R1:W4:Y:S01]  /*6ca0*/  MUFU.EX2 R190, R52 ;  /* 0x0000003400be7308 */ /* 0x0003220000000800 */
[----:B--2---:R-:W-:Y:S01]  /*6cb0*/  @!P3 FMUL R36, R36, R36 ;  /* 0x000000242424b220 */ /* 0x004fe20000400000 */
[----:B------:R-:W-:Y:S02]  /*6cc0*/  FSETP.GEU.AND P3, PT, R49, -126, PT ;  /* 0xc2fc00003100780b */ /* 0x000fe40003f6e000 */
[----:B------:R-:W-:-:S03]  /*6cd0*/  FMNMX R4, R66, R9, !PT ;  /* 0x0000000942047209 */ /* 0x000fc60007800000 */
[----:B------:R-:W-:Y:S01]  /*6ce0*/  @!P2 FMUL R41, R41, 0.5 ;  /* 0x3f0000002929a820 */ /* 0x000fe20000400000 */
[----:B------:R-:W2:Y:S01]  /*6cf0*/  MUFU.EX2 R15, R15 ;  /* 0x0000000f000f7308 */ /* 0x000ea20000000800 */
[----:B---3--:R-:W-:Y:S01]  /*6d00*/  @!P6 FMUL R37, R37, R37 ;  /* 0x000000252525e220 */ /* 0x008fe20000400000 */
[----:B------:R-:W-:Y:S01]  /*6d10*/  FSETP.GEU.AND P6, PT, R40, -126, PT ;  /* 0xc2fc00002800780b */ /* 0x000fe20003fce000 */
[----:B-1----:R-:W-:Y:S01]  /*6d20*/  FFMA R52, R81, UR26, -R8 ;  /* 0x0000001a51347c23 */ /* 0x002fe20008000808 */
[----:B------:R-:W-:-:S03]  /*6d30*/  FMNMX R9, R67, R4, !PT ;  /* 0x0000000443097209 */ /* 0x000fc60007800000 */
[----:B------:R-:W-:Y:S01]  /*6d40*/  @!P3 FMUL R49, R49, 0.5 ;  /* 0x3f0000003131b820 */ /* 0x000fe20000400000 */
[----:B------:R-:W1:Y:S01]  /*6d50*/  MUFU.EX2 R41, R41 ;  /* 0x0000002900297308 */ /* 0x000e620000000800 */
[----:B----4-:R-:W-:Y:S01]  /*6d60*/  @!P4 FMUL R190, R190, R190 ;  /* 0x000000bebebec220 */ /* 0x010fe20000400000 */
[----:B------:R-:W-:Y:S02]  /*6d70*/  FSETP.GEU.AND P4, PT, R16, -126, PT ;  /* 0xc2fc00001000780b */ /* 0x000fe40003f8e000 */
[----:B------:R-:W-:-:S03]  /*6d80*/  FMNMX R4, R70, R9, !PT ;  /* 0x0000000946047209 */ /* 0x000fc60007800000 */
[----:B------:R-:W-:Y:S01]  /*6d90*/  @!P6 FMUL R40, R40, 0.5 ;  /* 0x3f0000002828e820 */ /* 0x000fe20000400000 */
[----:B------:R-:W3:Y:S01]  /*6da0*/  MUFU.EX2 R49, R49 ;  /* 0x0000003100317308 */ /* 0x000ee20000000800 */
[----:B--2---:R-:W-:Y:S01]  /*6db0*/  @!P5 FMUL R15, R15, R15 ;  /* 0x0000000f0f0fd220 */ /* 0x004fe20000400000 */
[----:B------:R-:W-:Y:S02]  /*6dc0*/  FSETP.GEU.AND P5, PT, R45, -126, PT ;  /* 0xc2fc00002d00780b */ /* 0x000fe40003fae000 */
[----:B------:R-:W-:-:S03]  /*6dd0*/  FMNMX R9, R71, R4, !PT ;  /* 0x0000000447097209 */ /* 0x000fc60007800000 */
[----:B------:R-:W-:Y:S01]  /*6de0*/  @!P4 FMUL R16, R16, 0.5 ;  /* 0x3f0000001010c820 */ /* 0x000fe20000400000 */
[----:B------:R-:W2:Y:S01]  /*6df0*/  MUFU.EX2 R40, R40 ;  /* 0x0000002800287308 */ /* 0x000ea20000000800 */
[----:B-1----:R-:W-:Y:S01]  /*6e00*/  @!P2 FMUL R41, R41, R41 ;  /* 0x000000292929a220 */ /* 0x002fe20000400000 */
[----:B------:R-:W-:Y:S02]  /*6e10*/  FSETP.GEU.AND P2, PT, R44, -126, PT ;  /* 0xc2fc00002c00780b */ /* 0x000fe40003f4e000 */
[----:B------:R-:W-:-:S03]  /*6e20*/  FMNMX R4, R74, R9, !PT ;  /* 0x000000094a047209 */ /* 0x000fc60007800000 */
[----:B------:R-:W-:Y:S01]  /*6e30*/  @!P5 FMUL R45, R45, 0.5 ;  /* 0x3f0000002d2dd820 */ /* 0x000fe20000400000 */
[----:B------:R-:W1:Y:S01]  /*6e40*/  MUFU.EX2 R16, R16 ;  /* 0x0000001000107308 */ /* 0x000e620000000800 */
[----:B---3--:R-:W-:Y:S01]  /*6e50*/  @!P3 FMUL R49, R49, R49 ;  /* 0x000000313131b220 */ /* 0x008fe20000400000 */
        /* <DEDUP_REMOVED lines=24> */
[----:B-1----:R-:W-:Y:S01]  /*6fe0*/  @!P3 FMUL R17, R17, R17 ;  /* 0x000000111111b220 */ /* 0x002fe20000400000 */
[----:B------:R-:W-:Y:S01]  /*6ff0*/  FSETP.GEU.AND P3, PT, R53, -126, PT ;  /* 0xc2fc00003500780b */ /* 0x000fe20003f6e000 */
[----:B---3--:R-:W-:Y:S01]  /*7000*/  FFMA R68, R117, UR26, -R8 ;  /* 0x0000001a75447c23 */ /* 0x008fe20008000808 */
[----:B------:R-:W-:-:S03]  /*7010*/  FMNMX R4, R86, R9, !PT ;  /* 0x0000000956047209 */ /* 0x000fc60007800000 */
[----:B------:R-:W-:Y:S01]  /*7020*/  @!P2 FMUL R76, R76, 0.5 ;  /* 0x3f0000004c4ca820 */ /* 0x000fe20000400000 */
[----:B------:R-:W1:Y:S01]  /*7030*/  MUFU.EX2 R48, R48 ;  /* 0x0000003000307308 */ /* 0x000e620000000800 */
[----:B----4-:R-:W-:Y:S01]  /*7040*/  @!P6 FMUL R188, R188, R188 ;  /* 0x000000bcbcbce220 */ /* 0x010fe20000400000 */
        /* <DEDUP_REMOVED lines=24> */
[----:B------:R2:W4:Y:S01]  /*71d0*/  MUFU.EX2 R185, R84 ;  /* 0x0000005400b97308 */ /* 0x0005220000000800 */
[----:B-1----:R-:W-:Y:S01]  /*71e0*/  @!P6 FMUL R19, R19, R19 ;  /* 0x000000131313e220 */ /* 0x002fe20000400000 */
[----:B------:R-:W-:Y:S02]  /*71f0*/  FSETP.GEU.AND P6, PT, R57, -126, PT ;  /* 0xc2fc00003900780b */ /* 0x000fe40003fce000 */
[----:B------:R-:W-:-:S03]  /*7200*/  FMNMX R4, R98, R9, !PT ;  /* 0x0000000962047209 */ /* 0x000fc60007800000 */
[----:B------:R-:W-:Y:S01]  /*7210*/  @!P3 FMUL R56, R56, 0.5 ;  /* 0x3f0000003838b820 */ /* 0x000fe20000400000 */
[----:B------:R-:W1:Y:S01]  /*7220*/  MUFU.EX2 R20, R20 ;  /* 0x0000001400147308 */ /* 0x000e620000000800 */
[----:B---3--:R-:W-:Y:S01]  /*7230*/  @!P4 FMUL R52, R52, R52 ;  /* 0x000000343434c220 */ /* 0x008fe20000400000 */
[----:B------:R-:W-:Y:S01]  /*7240*/  FSETP.GEU.AND P4, PT, R92, -126, PT ;  /* 0xc2fc00005c00780b */ /* 0x000fe20003f8e000 */
[----:B--2---:R-:W-:Y:S01]  /*7250*/  FFMA R84, R124, UR26, -R8 ;  /* 0x0000001a7c547c23 */ /* 0x004fe20008000808 */
[----:B------:R-:W-:-:S03]  /*7260*/  FMNMX R9, R99, R4, !PT ;  /* 0x0000000463097209 */ /* 0x000fc60007800000 */
[----:B------:R-:W-:Y:S01]  /*7270*/  @!P6 FMUL R57, R57, 0.5 ;  /* 0x3f0000003939e820 */ /* 0x000fe20000400000 */
[----:B------:R-:W2:Y:S01]  /*7280*/  MUFU.EX2 R56, R56 ;  /* 0x0000003800387308 */ /* 0x000ea20000000800 */
[----:B----4-:R-:W-:Y:S01]  /*7290*/  @!P5 FMUL R185, R185, R185 ;  /* 0x000000b9b9b9d220 */ /* 0x010fe20000400000 */
[----:B------:R-:W-:Y:S02]  /*72a0*/  FSETP.GEU.AND P5, PT, R21, -126, PT ;  /* 0xc2fc00001500780b */ /* 0x000fe40003fae000 */
[----:B------:R-:W-:-:S03]  /*72b0*/  FMNMX R4, R102, R9, !PT ;  /* 0x0000000966047209 */ /* 0x000fc60007800000 */
[----:B------:R-:W-:Y:S01]  /*72c0*/  @!P4 FMUL R92, R92, 0.5 ;  /* 0x3f0000005c5cc820 */ /* 0x000fe20000400000 */
[----:B------:R-:W3:Y:S01]  /*72d0*/  MUFU.EX2 R57, R57 ;  /* 0x0000003900397308 */ /* 0x000ee20000000800 */
[----:B-1----:R-:W-:Y:S01]  /*72e0*/  @!P2 FMUL R20, R20, R20 ;  /* 0x000000141414a220 */ /* 0x002fe20000400000 */
        /* <DEDUP_REMOVED lines=27> */
[----:B------:R-:W-:Y:S01]  /*74a0*/  FMNMX R4, R114, R9, !PT ;  /* 0x0000000972047209 */ /* 0x000fe20007800000 */
[----:B------:R-:W-:Y:S01]  /*74b0*/  FADD R133, R24, R61 ;  /* 0x0000003d18857221 */ /* 0x000fe20000000000 */
[----:B------:R-:W-:Y:S01]  /*74c0*/  F2FP.F16.F32.PACK_AB R24, R189, R24 ;  /* 0x00000018bd18723e */ /* 0x000fe200000000ff */
[----:B------:R-:W-:Y:S01]  /*74d0*/  @!P5 FMUL R64, R64, 0.5 ;  /* 0x3f0000004040d820 */ /* 0x000fe20000400000 */
[----:B------:R-:W1:Y:S01]  /*74e0*/  MUFU.EX2 R22, R22 ;  /* 0x0000001600167308 */ /* 0x000e620000000800 */
[----:B---3--:R-:W-:Y:S01]  /*74f0*/  @!P3 FMUL R65, R65, R65 ;  /* 0x000000414141b220 */ /* 0x008fe20000400000 */
[----:B------:R-:W-:-:S02]  /*7500*/  FSETP.GEU.AND P3, PT, R69, -126, PT ;  /* 0xc2fc00004500780b */ /* 0x000fc40003f6e000 */
[----:B------:R-:W-:Y:S01]  /*7510*/  FMNMX R9, R115, R4, !PT ;  /* 0x0000000473097209 */ /* 0x000fe20007800000 */
[----:B------:R-:W-:Y:S02]  /*7520*/  FADD R137, R192, R65 ;  /* 0x00000041c0897221 */ /* 0x000fe40000000000 */
[----:B------:R-:W-:Y:S01]  /*7530*/  @!P2 FMUL R23, R23, 0.5 ;  /* 0x3f0000001717a820 */ /* 0x000fe20000400000 */
[----:B------:R-:W3:Y:S01]  /*7540*/  MUFU.EX2 R64, R64 ;  /* 0x0000004000407308 */ /* 0x000ee20000000800 */
[----:B------:R-:W-:Y:S01]  /*7550*/  FMNMX R4, R118, R9, !PT ;  /* 0x0000000976047209 */ /* 0x000fe20007800000 */
[----:B--2---:R-:W-:Y:S01]  /*7560*/  @!P6 FMUL R60, R60, R60 ;  /* 0x0000003c3c3ce220 */ /* 0x004fe20000400000 */
[----:B------:R-:W-:Y:S02]  /*7570*/  FSETP.GEU.AND P6, PT, R96, -126, PT ;  /* 0xc2fc00006000780b */ /* 0x000fe40003fce000 */
[----:B------:R-:W-:Y:S02]  /*7580*/  FMNMX R9, R119, R4, !PT ;  /* 0x0000000477097209 */ /* 0x000fe40007800000 */
[----:B------:R-:W-:Y:S01]  /*7590*/  @!P3 FMUL R69, R69, 0.5 ;  /* 0x3f0000004545b820 */ /* 0x000fe20000400000 */
[----:B------:R-:W2:Y:S01]  /*75a0*/  MUFU.EX2 R23, R23 ;  /* 0x0000001700177308 */ /* 0x000ea20000000800 */
[----:B-1----:R-:W-:Y:S01]  /*75b0*/  @!P4 FMUL R22, R22, R22 ;  /* 0x000000161616c220 */ /* 0x002fe20000400000 */
[----:B------:R-:W-:-:S02]  /*75c0*/  FSETP.GEU.AND P4, PT, R92, -126, PT ;  /* 0xc2fc00005c00780b */ /* 0x000fc40003f8e000 */
[----:B------:R-:W-:-:S04]  /*75d0*/  FMNMX R4, R122, R9, !PT ;  /* 0x000000097a047209 */ /* 0x000fc80007800000 */
[----:B------:R-:W1:Y:S01]  /*75e0*/  MUFU.EX2 R69, R69 ;  /* 0x0000004500457308 */ /* 0x000e620000000800 */
[----:B---3--:R-:W-:Y:S01]  /*75f0*/  @!P5 FMUL R64, R64, R64 ;  /* 0x000000404040d220 */ /* 0x008fe20000400000 */
[----:B------:R-:W-:Y:S01]  /*7600*/  FSETP.GEU.AND P5, PT, R73, -126, PT ;  /* 0xc2fc00004900780b */ /* 0x000fe20003fae000 */
[----:B------:R-:W-:Y:S01]  /*7610*/  @!P6 FMUL R96, R96, 0.5 ;  /* 0x3f0000006060e820 */ /* 0x000fe20000400000 */
[----:B------:R-:W-:-:S03]  /*7620*/  FMNMX R9, R123, R4, !PT ;  /* 0x000000047b097209 */ /* 0x000fc60007800000 */
[----:B------:R-:W-:Y:S01]  /*7630*/  @!P4 FMUL R92, R92, 0.5 ;  /* 0x3f0000005c5cc820 */ /* 0x000fe20000400000 */
[----:B------:R-:W-:Y:S01]  /*7640*/  FMNMX R4, R126, R9, !PT ;  /* 0x000000097e047209 */ /* 0x000fe20007800000 */
[----:B--2---:R-:W-:Y:S01]  /*7650*/  @!P2 FMUL R23, R23, R23 ;  /* 0x000000171717a220 */ /* 0x004fe20000400000 */
[----:B------:R-:W-:Y:S01]  /*7660*/  FSETP.GEU.AND P2, PT, R89, -126, PT ;  /* 0xc2fc00005900780b */ /* 0x000fe20003f4e000 */
[----:B------:R-:W2:Y:S01]  /*7670*/  MUFU.EX2 R96, R96 ;  /* 0x0000006000607308 */ /* 0x000ea20000000800 */
[----:B------:R-:W-:-:S03]  /*7680*/  FMNMX R9, R127, R4, !PT ;  /* 0x000000047f097209 */ /* 0x000fc60007800000 */
[----:B------:R-:W-:Y:S01]  /*7690*/  @!P5 FMUL R73, R73, 0.5 ;  /* 0x3f0000004949d820 */ /* 0x000fe20000400000 */
[----:B------:R-:W-:Y:S01]  /*76a0*/  FMNMX R4, R130, R9, !PT ;  /* 0x0000000982047209 */ /* 0x000fe20007800000 */
[----:B-1----:R-:W-:Y:S01]  /*76b0*/  @!P3 FMUL R69, R69, R69 ;  /* 0x000000454545b220 */ /* 0x002fe20000400000 */
[----:B------:R-:W-:Y:S01]  /*76c0*/  FSETP.GEU.AND P3, PT, R88, -126, PT ;  /* 0xc2fc00005800780b */ /* 0x000fe20003f6e000 */
[----:B------:R-:W1:Y:S01]  /*76d0*/  MUFU.EX2 R92, R92 ;  /* 0x0000005c005c7308 */ /* 0x000e620000000800 */
[----:B------:R-:W-:-:S03]  /*76e0*/  FMNMX R9, R131, R4, !PT ;  /* 0x0000000483097209 */ /* 0x000fc60007800000 */
[----:B------:R-:W-:Y:S01]  /*76f0*/  @!P2 FMUL R89, R89, 0.5 ;  /* 0x3f0000005959a820 */ /* 0x000fe20000400000 */
[----:B------:R-:W-:-:S03]  /*7700*/  FMNMX R4, R134, R9, !PT ;  /* 0x0000000986047209 */ /* 0x000fc60007800000 */
[----:B------:R-:W3:Y:S01]  /*7710*/  MUFU.EX2 R73, R73 ;  /* 0x0000004900497308 */ /* 0x000ee20000000800 */
[----:B------:R-:W-:Y:S01]  /*7720*/  FMNMX R9, R135, R4, !PT ;  /* 0x0000000487097209 */ /* 0x000fe20007800000 */
[----:B--2---:R-:W-:Y:S01]  /*7730*/  @!P6 FMUL R96, R96, R96 ;  /* 0x000000606060e220 */ /* 0x004fe20000400000 */
[----:B------:R-:W-:Y:S01]  /*7740*/  FSETP.GEU.AND P6, PT, R68, -126, PT ;  /* 0xc2fc00004400780b */ /* 0x000fe20003fce000 */
[----:B------:R-:W-:Y:S01]  /*7750*/  @!P3 FMUL R88, R88, 0.5 ;  /* 0x3f0000005858b820 */ /* 0x000fe20000400000 */
[----:B------:R-:W-:Y:S01]  /*7760*/  FMNMX R4, R138, R9, !PT ;  /* 0x000000098a047209 */ /* 0x000fe20007800000 */
[----:B------:R-:W-:Y:S02]  /*7770*/  FADD R132, R187, R96 ;  /* 0x00000060bb847221 */ /* 0x000fe40000000000 */
[----:B------:R-:W2:Y:S01]  /*7780*/  MUFU.EX2 R89, R89 ;  /* 0x0000005900597308 */ /* 0x000ea20000000800 */
[----:B-1----:R-:W-:Y:S01]  /*7790*/  @!P4 FMUL R92, R92, R92 ;  /* 0x0000005c5c5cc220 */ /* 0x002fe20000400000 */
[----:B------:R-:W-:-:S02]  /*77a0*/  FSETP.GEU.AND P4, PT, R93, -126, PT ;  /* 0xc2fc00005d00780b */ /* 0x000fc40003f8e000 */
[----:B------:R-:W-:Y:S01]  /*77b0*/  FMNMX R9, R139, R4, !PT ;  /* 0x000000048b097209 */ /* 0x000fe20007800000 */
[----:B------:R-:W-:-:S03]  /*77c0*/  FADD R136, R37, R92 ;  /* 0x0000005c25887221 */ /* 0x000fc60000000000 */
        /* <DEDUP_REMOVED lines=10> */
[----:B------:R-:W-:Y:S01]  /*7870*/  FMNMX R4, R146, R9, !PT ;  /* 0x0000000992047209 */ /* 0x000fe20007800000 */
[----:B------:R-:W-:Y:S02]  /*7880*/  FADD R140, R190, R89 ;  /* 0x00000059be8c7221 */ /* 0x000fe40000000000 */
        /* <DEDUP_REMOVED lines=9> */
[----:B--2---:R-:W-:Y:S01]  /*7920*/  @!P6 FMUL R68, R68, R68 ;  /* 0x000000444444e220 */ /* 0x004fe20000400000 */
[----:B------:R-:W2:Y:S01]  /*7930*/  SHFL.BFLY PT, R9, R4, 0x1, 0x1f ;  /* 0x0c201f0004097f89 */ /* 0x000ea200000e0000 */
[----:B------:R-:W-:Y:S01]  /*7940*/  FSETP.GEU.AND P6, PT, R12, -126, PT ;  /* 0xc2fc00000c00780b */ /* 0x000fe20003fce000 */
[----:B------:R-:W-:-:S04]  /*7950*/  @!P3 FMUL R101, R101, 0.5 ;  /* 0x3f0000006565b820 */ /* 0x000fc80000400000 */
[----:B------:R-:W4:Y:S01]  /*7960*/  MUFU.EX2 R97, R97 ;  /* 0x0000006100617308 */ /* 0x000f220000000800 */
[----:B-1----:R-:W-:Y:S01]  /*7970*/  @!P4 FMUL R93, R93, R93 ;  /* 0x0000005d5d5dc220 */ /* 0x002fe20000400000 */
[----:B------:R-:W-:-:S06]  /*7980*/  FSETP.GEU.AND P4, PT, R85, -126, PT ;  /* 0xc2fc00005500780b */ /* 0x000fcc0003f8e000 */
[----:B------:R-:W1:Y:S01]  /*7990*/  MUFU.EX2 R101, R101 ;  /* 0x0000006500657308 */ /* 0x000e620000000800 */
[----:B---3--:R-:W-:Y:S01]  /*79a0*/  @!P5 FMUL R84, R84, R84 ;  /* 0x000000545454d220 */ /* 0x008fe20000400000 */
[----:B------:R-:W-:Y:S01]  /*79b0*/  FSETP.GEU.AND P5, PT, R72, -126, PT ;  /* 0xc2fc00004800780b */ /* 0x000fe20003fae000 */
[----:B------:R-:W-:-:S04]  /*79c0*/  @!P6 FMUL R12, R12, 0.5 ;  /* 0x3f0000000c0ce820 */ /* 0x000fc80000400000 */
[----:B------:R-:W-:Y:S01]  /*79d0*/  @!P4 FMUL R85, R85, 0.5 ;  /* 0x3f0000005555c820 */ /* 0x000fe20000400000 */
[----:B----4-:R-:W-:Y:S01]  /*79e0*/  @!P2 FMUL R97, R97, R97 ;  /* 0x000000616161a220 */ /* 0x010fe20000400000 */
[----:B------:R-:W-:Y:S01]  /*79f0*/  FSETP.GEU.AND P2, PT, R11, -126, PT ;  /* 0xc2fc00000b00780b */ /* 0x000fe20003f4e000 */
[----:B------:R-:W3:Y:S01]  /*7a00*/  MUFU.EX2 R12, R12 ;  /* 0x0000000c000c7308 */ /* 0x000ee20000000800 */
[----:B--2---:R-:W-:Y:S01]  /*7a10*/  FMNMX R4, R4, R9, !PT ;  /* 0x0000000904047209 */ /* 0x004fe20007800000 */
[----:B------:R-:W-:-:S03]  /*7a20*/  FFMA R9, R144, UR26, -R8 ;  /* 0x0000001a90097c23 */ /* 0x000fc60008000808 */
[----:B------:R-:W-:Y:S01]  /*7a30*/  @!P5 FMUL R72, R72, 0.5 ;  /* 0x3f0000004848d820 */ /* 0x000fe20000400000 */
[----:B-1----:R-:W-:Y:S01]  /*7a40*/  @!P3 FMUL R101, R101, R101 ;  /* 0x000000656565b220 */ /* 0x002fe20000400000 */
[----:B------:R-:W-:Y:S01]  /*7a50*/  FSETP.GEU.AND P3, PT, R10, -126, PT ;  /* 0xc2fc00000a00780b */ /* 0x000fe20003f6e000 */
[----:B------:R-:W1:Y:S01]  /*7a60*/  MUFU.EX2 R85, R85 ;  /* 0x0000005500557308 */ /* 0x000e620000000800 */
[----:B------:R-:W2:Y:S03]  /*7a70*/  SHFL.BFLY PT, R81, R4, 0x2, 0x1f ;  /* 0x0c401f0004517f89 */ /* 0x000ea600000e0000 */
[----:B------:R-:W-:-:S04]  /*7a80*/  @!P2 FMUL R11, R11, 0.5 ;  /* 0x3f0000000b0ba820 */ /* 0x000fc80000400000 */
[----:B------:R-:W4:Y:S01]  /*7a90*/  MUFU.EX2 R72, R72 ;  /* 0x0000004800487308 */ /* 0x000f220000000800 */
[----:B---3--:R-:W-:Y:S01]  /*7aa0*/  @!P6 FMUL R12, R12, R12 ;  /* 0x0000000c0c0ce220 */ /* 0x008fe20000400000 */
[----:B------:R-:W-:Y:S02]  /*7ab0*/  FSETP.GEU.AND P6, PT, R76, -126, PT ;  /* 0xc2fc00004c00780b */ /* 0x000fe40003fce000 */
[----:B------:R-:W-:-:S04]  /*7ac0*/  @!P3 FMUL R10, R10, 0.5 ;  /* 0x3f0000000a0ab820 */ /* 0x000fc80000400000 */
[----:B------:R-:W3:Y:S01]  /*7ad0*/  MUFU.EX2 R11, R11 ;  /* 0x0000000b000b7308 */ /* 0x000ee20000000800 */
[----:B-1----:R-:W-:Y:S01]  /*7ae0*/  @!P4 FMUL R85, R85, R85 ;  /* 0x000000555555c220 */ /* 0x002fe20000400000 */
[----:B------:R-:W-:-:S05]  /*7af0*/  FSETP.GEU.AND P4, PT, R77, -126, PT ;  /* 0xc2fc00004d00780b */ /* 0x000fca0003f8e000 */
[----:B------:R-:W-:Y:S01]  /*7b00*/  @!P6 FMUL R76, R76, 0.5 ;  /* 0x3f0000004c4ce820 */ /* 0x000fe20000400000 */
[----:B------:R-:W1:Y:S01]  /*7b10*/  MUFU.EX2 R10, R10 ;  /* 0x0000000a000a7308 */ /* 0x000e620000000800 */
[----:B----4-:R-:W-:Y:S01]  /*7b20*/  @!P5 FMUL R72, R72, R72 ;  /* 0x000000484848d220 */ /* 0x010fe20000400000 */
[----:B------:R-:W-:Y:S02]  /*7b30*/  FSETP.GEU.AND P5, PT, R9, -126, PT ;  /* 0xc2fc00000900780b */ /* 0x000fe40003fae000 */
[----:B--2---:R-:W-:Y:S01]  /*7b40*/  FMNMX R4, R4, R81, !PT ;  /* 0x0000005104047209 */ /* 0x004fe20007800000 */
[----:B------:R-:W-:Y:S02]  /*7b50*/  FFMA R81, R149, UR26, -R8 ;  /* 0x0000001a95517c23 */ /* 0x000fe40008000808 */
[----:B------:R-:W-:Y:S01]  /*7b60*/  @!P4 FMUL R77, R77, 0.5 ;  /* 0x3f0000004d4dc820 */ /* 0x000fe20000400000 */
[----:B------:R-:W2:Y:S01]  /*7b70*/  MUFU.EX2 R76, R76 ;  /* 0x0000004c004c7308 */ /* 0x000ea20000000800 */
[----:B---3--:R-:W-:Y:S01]  /*7b80*/  @!P2 FMUL R11, R11, R11 ;  /* 0x0000000b0b0ba220 */ /* 0x008fe20000400000 */
[----:B------:R-:W-:-:S04]  /*7b90*/  FSETP.NEU.AND P2, PT, R4, -INF , PT ;  /* 0xff8000000400780b */ /* 0x000fc80003f4d000 */
[----:B------:R-:W-:Y:S01]  /*7ba0*/  FSEL R124, R4, RZ, P2 ;  /* 0x000000ff047c7208 */ /* 0x000fe20001000000 */
[----:B------:R-:W-:Y:S01]  /*7bb0*/  @!P5 FMUL R9, R9, 0.5 ;  /* 0x3f0000000909d820 */ /* 0x000fe20000400000 */
[----:B------:R-:W3:Y:S01]  /*7bc0*/  MUFU.EX2 R77, R77 ;  /* 0x0000004d004d7308 */ /* 0x000ee20000000800 */
[----:B-1----:R-:W-:Y:S01]  /*7bd0*/  @!P3 FMUL R10, R10, R10 ;  /* 0x0000000a0a0ab220 */ /* 0x002fe20000400000 */
[----:B------:R-:W-:Y:S01]  /*7be0*/  FSETP.GEU.AND P3, PT, R81, -126, PT ;  /* 0xc2fc00005100780b */ /* 0x000fe20003f6e000 */
[----:B------:R-:W-:Y:S01]  /*7bf0*/  FMUL R128, R124, UR26 ;  /* 0x0000001a7c807c20 */ /* 0x000fe20008400000 */
[----:B------:R-:W-:-:S03]  /*7c00*/  FSETP.GEU.AND P2, PT, R148, -126, PT ;  /* 0xc2fc00009400780b */ /* 0x000fc60003f4e000 */
[--C-:B------:R-:W-:Y:S01]  /*7c10*/  FFMA R27, R27, UR26, -R128.reuse ;  /* 0x0000001a1b1b7c23 */ /* 0x100fe20008000880 */
[----:B------:R-:W1:Y:S01]  /*7c20*/  MUFU.EX2 R9, R9 ;  /* 0x0000000900097308 */ /* 0x000e620000000800 */
[--C-:B------:R-:W-:Y:S01]  /*7c30*/  FFMA R26, R26, UR26, -R128.reuse ;  /* 0x0000001a1a1a7c23 */ /* 0x100fe20008000880 */
[----:B--2---:R-:W-:Y:S01]  /*7c40*/  @!P6 FMUL R76, R76, R76 ;  /* 0x0000004c4c4ce220 */ /* 0x004fe20000400000 */
[----:B------:R-:W-:Y:S01]  /*7c50*/  FSETP.GEU.AND P6, PT, R80, -126, PT ;  /* 0xc2fc00005000780b */ /* 0x000fe20003fce000 */
[--C-:B------:R-:W-:Y:S01]  /*7c60*/  FFMA R109, R34, UR26, -R128.reuse ;  /* 0x0000001a226d7c23 */ /* 0x100fe20008000880 */
[--C-:B------:R-:W-:Y:S01]  /*7c70*/  FFMA R34, R38, UR26, -R128.reuse ;  /* 0x0000001a26227c23 */ /* 0x100fe20008000880 */
[--C-:B------:R-:W-:Y:S01]  /*7c80*/  FFMA R30, R30, UR26, -R128.reuse ;  /* 0x0000001a1e1e7c23 */ /* 0x100fe20008000880 */
[----:B------:R-:W-:Y:S01]  /*7c90*/  @!P3 FMUL R81, R81, 0.5 ;  /* 0x3f0000005151b820 */ /* 0x000fe20000400000 */
[--C-:B------:R-:W-:Y:S01]  /*7ca0*/  FFMA R35, R35, UR26, -R128.reuse ;  /* 0x0000001a23237c23 */ /* 0x100fe20008000880 */
[----:B---3--:R-:W-:Y:S01]  /*7cb0*/  @!P4 FMUL R77, R77, R77 ;  /* 0x0000004d4d4dc220 */ /* 0x008fe20000400000 */
[----:B------:R-:W-:Y:S01]  /*7cc0*/  FSETP.GEU.AND P4, PT, R26, -126, PT ;  /* 0xc2fc00001a00780b */ /* 0x000fe20003f8e000 */
[--C-:B------:R-:W-:Y:S01]  /*7cd0*/  FFMA R43, R43, UR26, -R128.reuse ;  /* 0x0000001a2b2b7c23 */ /* 0x100fe20008000880 */
[----:B------:R-:W-:Y:S01]  /*7ce0*/  @!P2 FMUL R148, R148, 0.5 ;  /* 0x3f0000009494a820 */ /* 0x000fe20000400000 */
[----:B------:R-:W2:Y:S01]  /*7cf0*/  MUFU.EX2 R81, R81 ;  /* 0x0000005100517308 */ /* 0x000ea20000000800 */
[--C-:B------:R-:W-:Y:S01]  /*7d00*/  FFMA R39, R39, UR26, -R128.reuse ;  /* 0x0000001a27277c23 */ /* 0x100fe20008000880 */
[--C-:B------:R-:W-:Y:S01]  /*7d10*/  FFMA R47, R47, UR26, -R128.reuse ;  /* 0x0000001a2f2f7c23 */ /* 0x100fe20008000880 */
[----:B------:R-:W-:Y:S01]  /*7d20*/  @!P6 FMUL R80, R80, 0.5 ;  /* 0x3f0000005050e820 */ /* 0x000fe20000400000 */
[----:B-1----:R-:W-:Y:S01]  /*7d30*/  @!P5 FMUL R9, R9, R9 ;  /* 0x000000090909d220 */ /* 0x002fe20000400000 */
[----:B------:R-:W-:Y:S01]  /*7d40*/  FSETP.GEU.AND P5, PT, R27, -126, PT ;  /* 0xc2fc00001b00780b */ /* 0x000fe20003fae000 */
[--C-:B------:R-:W-:Y:S01]  /*7d50*/  FFMA R31, R31, UR26, -R128.reuse ;  /* 0x0000001a1f1f7c23 */ /* 0x100fe20008000880 */
[--C-:B------:R-:W-:Y:S01]  /*7d60*/  FFMA R38, R50, UR26, -R128.reuse ;  /* 0x0000001a32267c23 */ /* 0x100fe20008000880 */
[----:B------:R-:W1:Y:S01]  /*7d70*/  MUFU.EX2 R8, R148 ;  /* 0x0000009400087308 */ /* 0x000e620000000800 */
[--C-:B------:R-:W-:Y:S01]  /*7d80*/  FFMA R55, R55, UR26, -R128.reuse ;  /* 0x0000001a37377c23 */ /* 0x100fe20008000880 */
[----:B------:R-:W-:Y:S01]  /*7d90*/  @!P4 FMUL R26, R26, 0.5 ;  /* 0x3f0000001a1ac820 */ /* 0x000fe20000400000 */
[--C-:B------:R-:W-:Y:S01]  /*7da0*/  FFMA R63, R63, UR26, -R128.reuse ;  /* 0x0000001a3f3f7c23 */ /* 0x100fe20008000880 */
[--C-:B------:R-:W-:Y:S01]  /*7db0*/  FFMA R59, R59, UR26, -R128.reuse ;  /* 0x0000001a3b3b7c23 */ /* 0x100fe20008000880 */
[--C-:B------:R-:W-:Y:S01]  /*7dc0*/  FFMA R67, R67, UR26, -R128.reuse ;  /* 0x0000001a43437c23 */ /* 0x100fe20008000880 */
[--C-:B------:R-:W-:Y:S01]  /*7dd0*/  FFMA R51, R51, UR26, -R128.reuse ;  /* 0x0000001a33337c23 */ /* 0x100fe20008000880 */
[--C-:B------:R-:W-:Y:S01]  /*7de0*/  FFMA R50, R74, UR26, -R128.reuse ;  /* 0x0000001a4a327c23 */ /* 0x100fe20008000880 */
[----:B------:R-:W3:Y:S01]  /*7df0*/  MUFU.EX2 R80, R80 ;  /* 0x0000005000507308 */ /* 0x000ee20000000800 */
[----:B--2---:R-:W-:Y:S01]  /*7e00*/  @!P3 FMUL R81, R81, R81 ;  /* 0x000000515151b220 */ /* 0x004fe20000400000 */
[----:B------:R-:W-:Y:S01]  /*7e10*/  @!P5 FMUL R27, R27, 0.5 ;  /* 0x3f0000001b1bd820 */ /* 0x000fe20000400000 */
[----:B------:R-:W-:Y:S01]  /*7e20*/  FSETP.GEU.AND P3, PT, R109, -126, PT ;  /* 0xc2fc00006d00780b */ /* 0x000fe20003f6e000 */
[--C-:B------:R-:W-:Y:S01]  /*7e30*/  FFMA R75, R75, UR26, -R128.reuse ;  /* 0x0000001a4b4b7c23 */ /* 0x100fe20008000880 */
[--C-:B------:R-:W-:Y:S01]  /*7e40*/  FFMA R120, R79, UR26, -R128.reuse ;  /* 0x0000001a4f787c23 */ /* 0x100fe20008000880 */
[--C-:B------:R-:W-:Y:S01]  /*7e50*/  FFMA R83, R83, UR26, -R128.reuse ;  /* 0x0000001a53537c23 */ /* 0x100fe20008000880 */
[--C-:B------:R-:W-:Y:S01]  /*7e60*/  FFMA R71, R71, UR26, -R128.reuse ;  /* 0x0000001a47477c23 */ /* 0x100fe20008000880 */
[----:B------:R-:W2:Y:S01]  /*7e70*/  MUFU.EX2 R27, R27 ;  /* 0x0000001b001b7308 */ /* 0x000ea20000000800 */
[----:B-1----:R-:W-:Y:S01]  /*7e80*/  @!P2 FMUL R8, R8, R8 ;  /* 0x000000080808a220 */ /* 0x002fe20000400000 */
[----:B------:R-:W-:Y:S01]  /*7e90*/  FSETP.GEU.AND P2, PT, R31, -126, PT ;  /* 0xc2fc00001f00780b */ /* 0x000fe20003f4e000 */
[--C-:B------:R-:W-:Y:S01]  /*7ea0*/  FFMA R105, R114, UR26, -R128.reuse ;  /* 0x0000001a72697c23 */ /* 0x100fe20008000880 */
[--C-:B------:R-:W-:Y:S01]  /*7eb0*/  FFMA R127, R127, UR26, -R128.reuse ;  /* 0x0000001a7f7f7c23 */ /* 0x100fe20008000880 */
[--C-:B------:R-:W-:Y:S01]  /*7ec0*/  FFMA R130, R130, UR26, -R128.reuse ;  /* 0x0000001a82827c23 */ /* 0x100fe20008000880 */
[--C-:B------:R-:W-:Y:S01]  /*7ed0*/  FFMA R131, R131, UR26, -R128.reuse ;  /* 0x0000001a83837c23 */ /* 0x100fe20008000880 */
[--C-:B------:R-:W-:Y:S01]  /*7ee0*/  FFMA R143, R143, UR26, -R128.reuse ;  /* 0x0000001a8f8f7c23 */ /* 0x100fe20008000880 */
[----:B------:R-:W1:Y:S01]  /*7ef0*/  MUFU.EX2 R26, R26 ;  /* 0x0000001a001a7308 */ /* 0x000e620000000800 */
[----:B---3--:R-:W-:Y:S01]  /*7f00*/  @!P6 FMUL R80, R80, R80 ;  /* 0x000000505050e220 */ /* 0x008fe20000400000 */
[----:B------:R-:W-:Y:S01]  /*7f10*/  @!P3 FMUL R109, R109, 0.5 ;  /* 0x3f0000006d6db820 */ /* 0x000fe20000400000 */
[----:B------:R-:W-:Y:S01]  /*7f20*/  FSETP.GEU.AND P6, PT, R30, -126, PT ;  /* 0xc2fc00001e00780b */ /* 0x000fe20003fce000 */
[--C-:B------:R-:W-:Y:S01]  /*7f30*/  FFMA R142, R142, UR26, -R128.reuse ;  /* 0x0000001a8e8e7c23 */ /* 0x100fe20008000880 */
[--C-:B------:R-:W-:Y:S01]  /*7f40*/  FFMA R146, R146, UR26, -R128.reuse ;  /* 0x0000001a92927c23 */ /* 0x100fe20008000880 */
[--C-:B------:R-:W-:Y:S01]  /*7f50*/  FFMA R147, R147, UR26, -R128.reuse ;  /* 0x0000001a93937c23 */ /* 0x100fe20008000880 */
[----:B------:R-:W-:Y:S01]  /*7f60*/  @!P2 FMUL R31, R31, 0.5 ;  /* 0x3f0000001f1fa820 */ /* 0x000fe20000400000 */
[----:B------:R-:W3:Y:S01]  /*7f70*/  MUFU.EX2 R109, R109 ;  /* 0x0000006d006d7308 */ /* 0x000ee20000000800 */
[----:B--2---:R-:W-:Y:S01]  /*7f80*/  @!P5 FMUL R27, R27, R27 ;  /* 0x0000001b1b1bd220 */ /* 0x004fe20000400000 */
[----:B------:R-:W-:Y:S01]  /*7f90*/  FSETP.GEU.AND P5, PT, R34, -126, PT ;  /* 0xc2fc00002200780b */ /* 0x000fe20003fae000 */
[----:B------:R-:W-:Y:S01]  /*7fa0*/  FFMA R114, R150, UR26, -R128 ;  /* 0x0000001a96727c23 */ /* 0x000fe20008000880 */
[----:B------:R-:W-:-:S04]  /*7fb0*/  FADD R141, R20, R81 ;  /* 0x00000051148d7221 */ /* 0x000fc80000000000 */
[----:B------:R-:W-:Y:S01]  /*7fc0*/  @!P6 FMUL R30, R30, 0.5 ;  /* 0x3f0000001e1ee820 */ /* 0x000fe20000400000 */
[----:B-1----:R-:W-:Y:S01]  /*7fd0*/  @!P4 FMUL R26, R26, R26 ;  /* 0x0000001a1a1ac220 */ /* 0x002fe20000400000 */
[----:B------:R-:W-:Y:S01]  /*7fe0*/  FSETP.GEU.AND P4, PT, R35, -126, PT ;  /* 0xc2fc00002300780b */ /* 0x000fe20003f8e000 */
[----:B------:R-:W1:Y:S04]  /*7ff0*/  MUFU.EX2 R31, R31 ;  /* 0x0000001f001f7308 */ /* 0x000e680000000800 */
[----:B------:R-:W-:Y:S01]  /*8000*/  @!P5 FMUL R34, R34, 0.5 ;  /* 0x3f0000002222d820 */ /* 0x000fe20000400000 */
[----:B---3--:R-:W-:Y:S01]  /*8010*/  @!P3 FMUL R109, R109, R109 ;  /* 0x0000006d6d6db220 */ /* 0x008fe20000400000 */
[----:B------:R-:W-:Y:S02]  /*8020*/  FSETP.GEU.AND P3, PT, R43, -126, PT ;  /* 0xc2fc00002b00780b */ /* 0x000fe40003f6e000 */
[----:B------:R2:W3:Y:S04]  /*8030*/  MUFU.EX2 R100, R30 ;  /* 0x0000001e00647308 */ /* 0x0004e80000000800 */
[----:B------:R-:W-:-:S04]  /*8040*/  @!P4 FMUL R35, R35, 0.5 ;  /* 0x3f0000002323c820 */ /* 0x000fc80000400000 */
[----:B------:R-:W4:Y:S01]  /*8050*/  MUFU.EX2 R104, R35 ;  /* 0x0000002300687308 */ /* 0x000f220000000800 */
[--C-:B--2---:R-:W-:Y:S01]  /*8060*/  FFMA R30, R42, UR26, -R128.reuse ;  /* 0x0000001a2a1e7c23 */ /* 0x104fe20008000880 */
[--C-:B------:R-:W-:Y:S01]  /*8070*/  FFMA R42, R46, UR26, -R128.reuse ;  /* 0x0000001a2e2a7c23 */ /* 0x100fe20008000880 */
[----:B-1----:R-:W-:Y:S01]  /*8080*/  @!P2 FMUL R31, R31, R31 ;  /* 0x0000001f1f1fa220 */ /* 0x002fe20000400000 */
[----:B------:R-:W-:Y:S01]  /*8090*/  @!P3 FMUL R43, R43, 0.5 ;  /* 0x3f0000002b2bb820 */ /* 0x000fe20000400000 */
[--C-:B------:R-:W-:Y:S01]  /*80a0*/  FFMA R46, R66, UR26, -R128.reuse ;  /* 0x0000001a422e7c23 */ /* 0x100fe20008000880 */
[----:B------:R-:W-:Y:S01]  /*80b0*/  FSETP.GEU.AND P2, PT, R30, -126, PT ;  /* 0xc2fc00001e00780b */ /* 0x000fe20003f4e000 */
[----:B------:R-:W-:Y:S01]  /*80c0*/  FFMA R66, R106, UR26, -R128 ;  /* 0x0000001a6a427c23 */ /* 0x000fe20008000880 */
[----:B------:R-:W1:Y:S01]  /*80d0*/  MUFU.EX2 R34, R34 ;  /* 0x0000002200227308 */ /* 0x000e620000000800 */
[----:B---3--:R-:W-:Y:S01]  /*80e0*/  @!P6 FMUL R100, R100, R100 ;  /* 0x000000646464e220 */ /* 0x008fe20000400000 */
[----:B------:R-:W-:Y:S01]  /*80f0*/  FSETP.GEU.AND P6, PT, R39, -126, PT ;  /* 0xc2fc00002700780b */ /* 0x000fe20003fce000 */
[----:B------:R-:W-:Y:S01]  /*8100*/  FADD R106, -R124, R5 ;  /* 0x000000057c6a7221 */ /* 0x000fe20000000100 */
[----:B------:R-:W-:-:S03]  /*8110*/  FADD R5, R18, R11 ;  /* 0x0000000b12057221 */ /* 0x000fc60000000000 */
[----:B------:R-:W-:Y:S01]  /*8120*/  FMUL R106, R106, UR26 ;  /* 0x0000001a6a6a7c20 */ /* 0x000fe20008400000 */
[----:B------:R2:W3:Y:S01]  /*8130*/  MUFU.EX2 R108, R43 ;  /* 0x0000002b006c7308 */ /* 0x0004e20000000800 */
[----:B----4-:R-:W-:Y:S01]  /*8140*/  @!P4 FMUL R104, R104, R104 ;  /* 0x000000686868c220 */ /* 0x010fe20000400000 */
[----:B------:R-:W-:Y:S01]  /*8150*/  FSETP.GEU.AND P4, PT, R42, -126, PT ;  /* 0xc2fc00002a00780b */ /* 0x000fe20003f8e000 */
[----:B------:R-:W-:-:S04]  /*8160*/  @!P2 FMUL R30, R30, 0.5 ;  /* 0x3f0000001e1ea820 */ /* 0x000fc80000400000 */
[----:B------:R-:W-:Y:S01]  /*8170*/  @!P6 FMUL R39, R39, 0.5 ;  /* 0x3f0000002727e820 */ /* 0x000fe20000400000 */
[----:B------:R4:W5:Y:S01]  /*8180*/  MUFU.EX2 R35, R30 ;  /* 0x0000001e00237308 */ /* 0x0009620000000800 */
[----:B-1----:R-:W-:Y:S01]  /*8190*/  @!P5 FMUL R34, R34, R34 ;  /* 0x000000222222d220 */ /* 0x002fe20000400000 */
[----:B------:R-:W-:Y:S01]  /*81a0*/  FSETP.GEU.AND P5, PT, R47, -126, PT ;  /* 0xc2fc00002f00780b */ /* 0x000fe20003fae000 */
[--C-:B--2---:R-:W-:Y:S01]  /*81b0*/  FFMA R43, R58, UR26, -R128.reuse ;  /* 0x0000001a3a2b7c23 */ /* 0x104fe20008000880 */
[--C-:B------:R-:W-:Y:S01]  /*81c0*/  FFMA R58, R62, UR26, -R128.reuse ;  /* 0x0000001a3e3a7c23 */ /* 0x100fe20008000880 */
[--C-:B------:R-:W-:Y:S01]  /*81d0*/  FFMA R62, R98, UR26, -R128.reuse ;  /* 0x0000001a623e7c23 */ /* 0x100fe20008000880 */
[--C-:B------:R-:W-:Y:S01]  /*81e0*/  FFMA R98, R115, UR26, -R128.reuse ;  /* 0x0000001a73627c23 */ /* 0x100fe20008000880 */
[----:B------:R-:W-:Y:S01]  /*81f0*/  @!P4 FMUL R42, R42, 0.5 ;  /* 0x3f0000002a2ac820 */ /* 0x000fe20000400000 */
[----:B------:R1:W2:Y:S01]  /*8200*/  MUFU.EX2 R113, R39 ;  /* 0x0000002700717308 */ /* 0x0002a20000000800 */
[----:B---3--:R-:W-:Y:S01]  /*8210*/  @!P3 FMUL R108, R108, R108 ;  /* 0x0000006c6c6cb220 */ /* 0x008fe20000400000 */
[----:B----4-:R-:W-:Y:S01]  /*8220*/  FADD R30, -R6, R7 ;  /* 0x00000007061e7221 */ /* 0x010fe20000000100 */
[----:B------:R-:W-:Y:S01]  /*8230*/  FFMA R115, R135, UR26, -R128 ;  /* 0x0000001a87737c23 */ /* 0x000fe20008000880 */
[----:B------:R-:W-:Y:S01]  /*8240*/  FADD R135, R189, R60 ;  /* 0x0000003cbd877221 */ /* 0x000fe20000000000 */
[----:B------:R-:W-:Y:S01]  /*8250*/  F2FP.F16.F32.PACK_AB R60, R60, R61 ;  /* 0x0000003d3c3c723e */ /* 0x000fe200000000ff */
[----:B------:R-:W-:Y:S01]  /*8260*/  FMUL R30, R30, UR26 ;  /* 0x0000001a1e1e7c20 */ /* 0x000fe20008400000 */
[----:B------:R-:W-:Y:S01]  /*8270*/  @!P5 FMUL R47, R47, 0.5 ;  /* 0x3f0000002f2fd820 */ /* 0x000fe20000400000 */
[----:B------:R-:W3:Y:S01]  /*8280*/  MUFU.EX2 R42, R42 ;  /* 0x0000002a002a7308 */ /* 0x000ee20000000800 */
[--C-:B-1----:R-:W-:Y:S01]  /*8290*/  FFMA R39, R54, UR26, -R128.reuse ;  /* 0x0000001a36277c23 */ /* 0x102fe20008000880 */
[----:B-----5:R-:W-:Y:S01]  /*82a0*/  @!P2 FMUL R35, R35, R35 ;  /* 0x000000232323a220 */ /* 0x020fe20000400000 */
[----:B------:R-:W-:Y:S01]  /*82b0*/  FSETP.GEU.AND P2, PT, R51, -126, PT ;  /* 0xc2fc00003300780b */ /* 0x000fe20003f4e000 */
[--C-:B------:R-:W-:Y:S01]  /*82c0*/  FFMA R54, R82, UR26, -R128.reuse ;  /* 0x0000001a52367c23 */ /* 0x100fe20008000880 */
[--C-:B------:R-:W-:Y:S01]  /*82d0*/  FFMA R82, R91, UR26, -R128.reuse ;  /* 0x0000001a5b527c23 */ /* 0x100fe20008000880 */
[----:B------:R-:W-:Y:S01]  /*82e0*/  FSETP.GEU.AND P3, PT, R39, -126, PT ;  /* 0xc2fc00002700780b */ /* 0x000fe20003f6e000 */
[--C-:B------:R-:W-:Y:S01]  /*82f0*/  FFMA R91, R126, UR26, -R128.reuse ;  /* 0x0000001a7e5b7c23 */ /* 0x100fe20008000880 */
[----:B------:R1:W4:Y:S01]  /*8300*/  MUFU.EX2 R117, R47 ;  /* 0x0000002f00757308 */ /* 0x0003220000000800 */
[----:B--2---:R-:W-:Y:S01]  /*8310*/  @!P6 FMUL R113, R113, R113 ;  /* 0x000000717171e220 */ /* 0x004fe20000400000 */
[----:B------:R-:W-:Y:S01]  /*8320*/  FSETP.GEU.AND P6, PT, R38, -126, PT ;  /* 0xc2fc00002600780b */ /* 0x000fe20003fce000 */
[----:B------:R-:W-:Y:S01]  /*8330*/  FFMA R126, R134, UR26, -R128 ;  /* 0x0000001a867e7c23 */ /* 0x000fe20008000880 */
[----:B------:R-:W-:-:S04]  /*8340*/  FADD R134, R14, R69 ;  /* 0x000000450e867221 */ /* 0x000fc80000000000 */
[----:B------:R-:W-:Y:S01]  /*8350*/  @!P2 FMUL R51, R51, 0.5 ;  /* 0x3f0000003333a820 */ /* 0x000fe20000400000 */
[----:B---3--:R-:W-:Y:S01]  /*8360*/  @!P4 FMUL R42, R42, R42 ;  /* 0x0000002a2a2ac220 */ /* 0x008fe20000400000 */
[----:B------:R-:W-:Y:S01]  /*8370*/  FSETP.GEU.AND P4, PT, R55, -126, PT ;  /* 0xc2fc00003700780b */ /* 0x000fe20003f8e000 */
[----:B------:R-:W-:Y:S01]  /*8380*/  @!P3 FMUL R39, R39, 0.5 ;  /* 0x3f0000002727b820 */ /* 0x000fe20000400000 */
[----:B------:R2:W3:Y:S01]  /*8390*/  MUFU.EX2 R121, R51 ;  /* 0x0000003300797308 */ /* 0x0004e20000000800 */
[--C-:B-1----:R-:W-:Y:S01]  /*83a0*/  FFMA R47, R70, UR26, -R128.reuse ;  /* 0x0000001a462f7c23 */ /* 0x102fe20008000880 */
[--C-:B------:R-:W-:Y:S01]  /*83b0*/  FFMA R70, R122, UR26, -R128.reuse ;  /* 0x0000001a7a467c23 */ /* 0x100fe20008000880 */
[----:B------:R-:W-:Y:S01]  /*83c0*/  @!P6 FMUL R38, R38, 0.5 ;  /* 0x3f0000002626e820 */ /* 0x000fe20000400000 */
[----:B------:R-:W-:Y:S01]  /*83d0*/  FFMA R122, R139, UR26, -R128 ;  /* 0x0000001a8b7a7c23 */ /* 0x000fe20008000880 */
[----:B----4-:R-:W-:Y:S01]  /*83e0*/  @!P5 FMUL R117, R117, R117 ;  /* 0x000000757575d220 */ /* 0x010fe20000400000 */
[----:B------:R-:W-:Y:S01]  /*83f0*/  FSETP.GEU.AND P5, PT, R43, -126, PT ;  /* 0xc2fc00002b00780b */ /* 0x000fe20003fae000 */
[----:B------:R-:W-:Y:S01]  /*8400*/  FADD R139, R185, R8 ;  /* 0x00000008b98b7221 */ /* 0x000fe20000000000 */
[----:B------:R-:W1:Y:S01]  /*8410*/  MUFU.EX2 R39, R39 ;  /* 0x0000002700277308 */ /* 0x000e620000000800 */
[--C-:B--2---:R-:W-:Y:S01]  /*8420*/  FFMA R51, R78, UR26, -R128.reuse ;  /* 0x0000001a4e337c23 */ /* 0x104fe20008000880 */
[--C-:B------:R-:W-:Y:S01]  /*8430*/  FFMA R78, R87, UR26, -R128.reuse ;  /* 0x0000001a574e7c23 */ /* 0x100fe20008000880 */
[----:B------:R-:W-:Y:S01]  /*8440*/  @!P4 FMUL R55, R55, 0.5 ;  /* 0x3f0000003737c820 */ /* 0x000fe20000400000 */
[--C-:B------:R-:W-:Y:S01]  /*8450*/  FFMA R87, R99, UR26, -R128.reuse ;  /* 0x0000001a63577c23 */ /* 0x100fe20008000880 */
[----:B------:R-:W-:Y:S01]  /*8460*/  FFMA R99, R151, UR26, -R128 ;  /* 0x0000001a97637c23 */ /* 0x000fe20008000880 */
[----:B------:R-:W-:Y:S01]  /*8470*/  FADD R140, R140, R139 ;  /* 0x0000008b8c8c7221 */ /* 0x000fe20000000000 */
[----:B------:R-:W-:Y:S01]  /*8480*/  FADD R139, R13, R22 ;  /* 0x000000160d8b7221 */ /* 0x000fe20000000000 */
[----:B------:R-:W2:Y:S01]  /*8490*/  MUFU.EX2 R38, R38 ;  /* 0x0000002600267308 */ /* 0x000ea20000000800 */
[----:B---3--:R-:W-:Y:S01]  /*84a0*/  @!P2 FMUL R121, R121, R121 ;  /* 0x000000797979a220 */ /* 0x008fe20000400000 */
[----:B------:R-:W-:Y:S01]  /*84b0*/  FSETP.GEU.AND P2, PT, R58, -126, PT ;  /* 0xc2fc00003a00780b */ /* 0x000fe20003f4e000 */
[----:B------:R-:W-:-:S05]  /*84c0*/  @!P5 FMUL R43, R43, 0.5 ;  /* 0x3f0000002b2bd820 */ /* 0x000fca0000400000 */
[----:B------:R3:W4:Y:S01]  /*84d0*/  MUFU.EX2 R112, R55 ;  /* 0x0000003700707308 */ /* 0x0007220000000800 */
[----:B-1----:R-:W-:Y:S01]  /*84e0*/  @!P3 FMUL R39, R39, R39 ;  /* 0x000000272727b220 */ /* 0x002fe20000400000 */
[----:B------:R-:W-:-:S05]  /*84f0*/  FSETP.GEU.AND P3, PT, R63, -126, PT ;  /* 0xc2fc00003f00780b */ /* 0x000fca0003f6e000 */
[----:B------:R-:W-:Y:S01]  /*8500*/  @!P2 FMUL R58, R58, 0.5 ;  /* 0x3f0000003a3aa820 */ /* 0x000fe20000400000 */
[----:B------:R-:W1:Y:S01]  /*8510*/  MUFU.EX2 R43, R43 ;  /* 0x0000002b002b7308 */ /* 0x000e620000000800 */
[----:B--2---:R-:W-:Y:S01]  /*8520*/  @!P6 FMUL R38, R38, R38 ;  /* 0x000000262626e220 */ /* 0x004fe20000400000 */
[----:B------:R-:W-:Y:S01]  /*8530*/  FSETP.GEU.AND P6, PT, R59, -126, PT ;  /* 0xc2fc00003b00780b */ /* 0x000fe20003fce000 */
[--C-:B---3--:R-:W-:Y:S01]  /*8540*/  FFMA R55, R86, UR26, -R128.reuse ;  /* 0x0000001a56377c23 */ /* 0x108fe20008000880 */
[--C-:B------:R-:W-:Y:S01]  /*8550*/  FFMA R86, R95, UR26, -R128.reuse ;  /* 0x0000001a5f567c23 */ /* 0x100fe20008000880 */
[--C-:B------:R-:W-:Y:S01]  /*8560*/  FFMA R95, R107, UR26, -R128.reuse ;  /* 0x0000001a6b5f7c23 */ /* 0x100fe20008000880 */
[----:B------:R-:W-:Y:S01]  /*8570*/  FFMA R107, R119, UR26, -R128 ;  /* 0x0000001a776b7c23 */ /* 0x000fe20008000880 */
[----:B------:R-:W-:Y:S01]  /*8580*/  @!P3 FMUL R63, R63, 0.5 ;  /* 0x3f0000003f3fb820 */ /* 0x000fe20000400000 */
[----:B------:R-:W2:Y:S01]  /*8590*/  MUFU.EX2 R58, R58 ;  /* 0x0000003a003a7308 */ /* 0x000ea20000000800 */
[----:B----4-:R-:W-:Y:S01]  /*85a0*/  @!P4 FMUL R112, R112, R112 ;  /* 0x000000707070c220 */ /* 0x010fe20000400000 */
[----:B------:R-:W-:Y:S01]  /*85b0*/  FSETP.GEU.AND P4, PT, R46, -126, PT ;  /* 0xc2fc00002e00780b */ /* 0x000fe20003f8e000 */
[----:B------:R-:W-:Y:S01]  /*85c0*/  FADD R119, R28, R57 ;  /* 0x000000391c777221 */ /* 0x000fe20000000000 */
[----:B------:R-:W-:-:S03]  /*85d0*/  F2FP.F16.F32.PACK_AB R28, R29, R28 ;  /* 0x0000001c1d1c723e */ /* 0x000fc600000000ff */
[----:B------:R-:W-:Y:S01]  /*85e0*/  @!P6 FMUL R59, R59, 0.5 ;  /* 0x3f0000003b3be820 */ /* 0x000fe20000400000 */
[----:B------:R3:W4:Y:S01]  /*85f0*/  MUFU.EX2 R125, R63 ;  /* 0x0000003f007d7308 */ /* 0x0007220000000800 */
[----:B-1----:R-:W-:Y:S01]  /*8600*/  @!P5 FMUL R43, R43, R43 ;  /* 0x0000002b2b2bd220 */ /* 0x002fe20000400000 */
[----:B------:R-:W-:-:S05]  /*8610*/  FSETP.GEU.AND P5, PT, R67, -126, PT ;  /* 0xc2fc00004300780b */ /* 0x000fca0003fae000 */
[----:B------:R-:W-:Y:S01]  /*8620*/  @!P4 FMUL R46, R46, 0.5 ;  /* 0x3f0000002e2ec820 */ /* 0x000fe20000400000 */
[----:B------:R1:W5:Y:S01]  /*8630*/  MUFU.EX2 R116, R59 ;  /* 0x0000003b00747308 */ /* 0x0003620000000800 */
[----:B--2---:R-:W-:Y:S01]  /*8640*/  @!P2 FMUL R58, R58, R58 ;  /* 0x0000003a3a3aa220 */ /* 0x004fe20000400000 */
[----:B------:R-:W-:Y:S01]  /*8650*/  FSETP.GEU.AND P2, PT, R71, -126, PT ;  /* 0xc2fc00004700780b */ /* 0x000fe20003f4e000 */
[--C-:B---3--:R-:W-:Y:S01]  /*8660*/  FFMA R63, R102, UR26, -R128.reuse ;  /* 0x0000001a663f7c23 */ /* 0x108fe20008000880 */
[----:B------:R-:W-:Y:S01]  /*8670*/  FFMA R102, R118, UR26, -R128 ;  /* 0x0000001a76667c23 */ /* 0x000fe20008000880 */
[----:B------:R-:W-:Y:S02]  /*8680*/  FADD R118, R45, R12 ;  /* 0x0000000c2d767221 */ /* 0x000fe40000000000 */
[----:B------:R-:W-:Y:S01]  /*8690*/  @!P5 FMUL R67, R67, 0.5 ;  /* 0x3f0000004343d820 */ /* 0x000fe20000400000 */
[----:B------:R-:W2:Y:S01]  /*86a0*/  MUFU.EX2 R46, R46 ;  /* 0x0000002e002e7308 */ /* 0x000ea20000000800 */
[----:B----4-:R-:W-:Y:S01]  /*86b0*/  @!P3 FMUL R125, R125, R125 ;  /* 0x0000007d7d7db220 */ /* 0x010fe20000400000 */
[----:B------:R-:W-:Y:S01]  /*86c0*/  FSETP.GEU.AND P3, PT, R50, -126, PT ;  /* 0xc2fc00003200780b */ /* 0x000fe20003f6e000 */
[--C-:B-1----:R-:W-:Y:S01]  /*86d0*/  FFMA R59, R94, UR26, -R128.reuse ;  /* 0x0000001a5e3b7c23 */ /* 0x102fe20008000880 */
[--C-:B------:R-:W-:Y:S01]  /*86e0*/  FFMA R94, R111, UR26, -R128.reuse ;  /* 0x0000001a6f5e7c23 */ /* 0x100fe20008000880 */
[----:B------:R-:W-:Y:S01]  /*86f0*/  FFMA R111, R138, UR26, -R128 ;  /* 0x0000001a8a6f7c23 */ /* 0x000fe20008000880 */
[----:B------:R-:W-:Y:S01]  /*8700*/  FADD R138, R36, R73 ;  /* 0x00000049248a7221 */ /* 0x000fe20000000000 */
[----:B------:R-:W-:Y:S01]  /*8710*/  @!P2 FMUL R71, R71, 0.5 ;  /* 0x3f0000004747a820 */ /* 0x000fe20000400000 */
[----:B------:R1:W3:Y:S01]  /*8720*/  MUFU.EX2 R129, R67 ;  /* 0x0000004300817308 */ /* 0x0002e20000000800 */
[----:B-----5:R-:W-:Y:S01]  /*8730*/  @!P6 FMUL R116, R116, R116 ;  /* 0x000000747474e220 */ /* 0x020fe20000400000 */
[----:B------:R-:W-:Y:S01]  /*8740*/  FSETP.GEU.AND P6, PT, R47, -126, PT ;  /* 0xc2fc00002f00780b */ /* 0x000fe20003fce000 */
[----:B------:R-:W-:Y:S01]  /*8750*/  FADD R133, R133, R118 ;  /* 0x0000007685857221 */ /* 0x000fe20000000000 */
[----:B------:R-:W-:-:S02]  /*8760*/  F2FP.F16.F32.PACK_AB R36, R36, R37 ;  /* 0x000000252424723e */ /* 0x000fc400000000ff */
[----:B------:R-:W-:Y:S01]  /*8770*/  F2FP.F16.F32.PACK_AB R37, R121, R38 ;  /* 0x000000267925723e */ /* 0x000fe200000000ff */
[----:B------:R-:W-:Y:S01]  /*8780*/  @!P3 FMUL R50, R50, 0.5 ;  /* 0x3f0000003232b820 */ /* 0x000fe20000400000 */
[----:B------:R4:W5:Y:S01]  /*8790*/  MUFU.EX2 R74, R71 ;  /* 0x00000047004a7308 */ /* 0x0009620000000800 */
[----:B--2---:R-:W-:Y:S01]  /*87a0*/  @!P4 FMUL R46, R46, R46 ;  /* 0x0000002e2e2ec220 */ /* 0x004fe20000400000 */
[----:B------:R-:W-:Y:S01]  /*87b0*/  FSETP.GEU.AND P4, PT, R75, -126, PT ;  /* 0xc2fc00004b00780b */ /* 0x000fe20003f8e000 */
[----:B-1----:R-:W-:Y:S01]  /*87c0*/  FFMA R67, R110, UR26, -R128 ;  /* 0x0000001a6e437c23 */ /* 0x002fe20008000880 */
[----:B------:R-:W-:Y:S01]  /*87d0*/  FADD R110, R41, R88 ;  /* 0x00000058296e7221 */ /* 0x000fe20000000000 */
[----:B------:R-:W-:Y:S02]  /*87e0*/  F2FP.F16.F32.PACK_AB R88, R93, R88 ;  /* 0x000000585d58723e */ /* 0x000fe400000000ff */
[----:B------:R-:W-:Y:S01]  /*87f0*/  @!P6 FMUL R47, R47, 0.5 ;  /* 0x3f0000002f2fe820 */ /* 0x000fe20000400000 */
[----:B------:R-:W1:Y:S01]  /*8800*/  MUFU.EX2 R50, R50 ;  /* 0x0000003200327308 */ /* 0x000e620000000800 */
[----:B---3--:R-:W-:Y:S01]  /*8810*/  @!P5 FMUL R129, R129, R129 ;  /* 0x000000818181d220 */ /* 0x008fe20000400000 */
[----:B------:R-:W-:Y:S01]  /*8820*/  FSETP.GEU.AND P5, PT, R51, -126, PT ;  /* 0xc2fc00003300780b */ /* 0x000fe20003fae000 */
[----:B----4-:R-:W-:Y:S01]  /*8830*/  FFMA R71, R123, UR26, -R128 ;  /* 0x0000001a7b477c23 */ /* 0x010fe20008000880 */
[----:B------:R-:W-:Y:S01]  /*8840*/  FADD R119, R119, R110 ;  /* 0x0000006e77777221 */ /* 0x000fe20000000000 */
[----:B------:R-:W-:Y:S01]  /*8850*/  FADD R123, R29, R56 ;  /* 0x000000381d7b7221 */ /* 0x000fe20000000000 */
[----:B------:R-:W-:Y:S01]  /*8860*/  FADD R110, R40, R93 ;  /* 0x0000005d286e7221 */ /* 0x000fe20000000000 */
[----:B------:R-:W-:Y:S01]  /*8870*/  @!P4 FMUL R75, R75, 0.5 ;  /* 0x3f0000004b4bc820 */ /* 0x000fe20000400000 */
[----:B------:R-:W2:Y:S01]  /*8880*/  MUFU.EX2 R47, R47 ;  /* 0x0000002f002f7308 */ /* 0x000ea20000000800 */
[----:B-----5:R-:W-:Y:S01]  /*8890*/  @!P2 FMUL R74, R74, R74 ;  /* 0x0000004a4a4aa220 */ /* 0x020fe20000400000 */
[----:B------:R-:W-:Y:S01]  /*88a0*/  FSETP.GEU.AND P2, PT, R54, -126, PT ;  /* 0xc2fc00003600780b */ /* 0x000fe20003f4e000 */
[----:B------:R-:W-:Y:S01]  /*88b0*/  FADD R123, R123, R110 ;  /* 0x0000006e7b7b7221 */ /* 0x000fe20000000000 */
[----:B------:R-:W-:Y:S01]  /*88c0*/  FADD R110, R49, R84 ;  /* 0x00000054316e7221 */ /* 0x000fe20000000000 */
[----:B------:R-:W-:-:S02]  /*88d0*/  F2FP.F16.F32.PACK_AB R29, R27, R26 ;  /* 0x0000001a1b1d723e */ /* 0x000fc400000000ff */
[----:B------:R-:W-:Y:S01]  /*88e0*/  @!P5 FMUL R51, R51, 0.5 ;  /* 0x3f0000003333d820 */ /* 0x000fe20000400000 */
[----:B------:R3:W4:Y:S01]  /*88f0*/  MUFU.EX2 R79, R75 ;  /* 0x0000004b004f7308 */ /* 0x0007220000000800 */
[----:B-1----:R-:W-:Y:S01]  /*8900*/  @!P3 FMUL R50, R50, R50 ;  /* 0x000000323232b220 */ /* 0x002fe20000400000 */
[----:B------:R-:W-:Y:S02]  /*8910*/  FSETP.GEU.AND P3, PT, R83, -126, PT ;  /* 0xc2fc00005300780b */ /* 0x000fe40003f6e000 */
[----:B------:R-:W-:Y:S02]  /*8920*/  F2FP.F16.F32.PACK_AB R40, R40, R41 ;  /* 0x000000292828723e */ /* 0x000fe400000000ff */
[----:B------:R-:W-:Y:S01]  /*8930*/  F2FP.F16.F32.PACK_AB R41, R116, R43 ;  /* 0x0000002b7429723e */ /* 0x000fe200000000ff */
[----:B------:R-:W-:Y:S01]  /*8940*/  @!P2 FMUL R54, R54, 0.5 ;  /* 0x3f0000003636a820 */ /* 0x000fe20000400000 */
[----:B------:R-:W1:Y:S01]  /*8950*/  MUFU.EX2 R51, R51 ;  /* 0x0000003300337308 */ /* 0x000e620000000800 */
[----:B--2---:R-:W-:Y:S01]  /*8960*/  @!P6 FMUL R47, R47, R47 ;  /* 0x0000002f2f2fe220 */ /* 0x004fe20000400000 */
[----:B------:R-:W-:Y:S01]  /*8970*/  FSETP.GEU.AND P6, PT, R120, -126, PT ;  /* 0xc2fc00007800780b */ /* 0x000fe20003fce000 */
[--C-:B---3--:R-:W-:Y:S01]  /*8980*/  FFMA R75, R90, UR26, -R128.reuse ;  /* 0x0000001a5a4b7c23 */ /* 0x108fe20008000880 */
[----:B------:R-:W-:Y:S01]  /*8990*/  FFMA R90, R103, UR26, -R128 ;  /* 0x0000001a675a7c23 */ /* 0x000fe20008000880 */
[----:B------:R-:W-:Y:S01]  /*89a0*/  FADD R128, R33, R64 ;  /* 0x0000004021807221 */ /* 0x000fe20000000000 */
[----:B------:R-:W-:Y:S01]  /*89b0*/  FADD R103, R48, R76 ;  /* 0x0000004c30677221 */ /* 0x000fe20000000000 */
[----:B------:R-:W-:Y:S01]  /*89c0*/  @!P3 FMUL R83, R83, 0.5 ;  /* 0x3f0000005353b820 */ /* 0x000fe20000400000 */
[----:B------:R-:W2:Y:S01]  /*89d0*/  MUFU.EX2 R54, R54 ;  /* 0x0000003600367308 */ /* 0x000ea20000000800 */
[----:B----4-:R-:W-:Y:S01]  /*89e0*/  @!P4 FMUL R79, R79, R79 ;  /* 0x0000004f4f4fc220 */ /* 0x010fe20000400000 */
[----:B------:R-:W-:Y:S01]  /*89f0*/  FSETP.GEU.AND P4, PT, R55, -126, PT ;  /* 0xc2fc00003700780b */ /* 0x000fe20003f8e000 */
[----:B------:R-:W-:Y:S01]  /*8a00*/  FADD R128, R128, R5 ;  /* 0x0000000580807221 */ /* 0x000fe20000000000 */
[----:B------:R-:W-:Y:S01]  /*8a10*/  FADD R5, R186, R10 ;  /* 0x0000000aba057221 */ /* 0x000fe20000000000 */
[----:B------:R-:W-:-:S02]  /*8a20*/  F2FP.F16.F32.PACK_AB R56, R56, R57 ;  /* 0x000000393838723e */ /* 0x000fc400000000ff */
[----:B------:R-:W-:Y:S01]  /*8a30*/  @!P6 FMUL R120, R120, 0.5 ;  /* 0x3f0000007878e820 */ /* 0x000fe20000400000 */
[----:B------:R-:W3:Y:S01]  /*8a40*/  MUFU.EX2 R83, R83 ;  /* 0x0000005300537308 */ /* 0x000ee20000000800 */
[----:B-1----:R-:W-:Y:S01]  /*8a50*/  @!P5 FMUL R51, R51, R51 ;  /* 0x000000333333d220 */ /* 0x002fe20000400000 */
[----:B------:R-:W-:Y:S01]  /*8a60*/  FSETP.GEU.AND P5, PT, R78, -126, PT ;  /* 0xc2fc00004e00780b */ /* 0x000fe20003fae000 */
[----:B------:R-:W-:Y:S01]  /*8a70*/  FADD R132, R132, R5 ;  /* 0x0000000584847221 */ /* 0x000fe20000000000 */
[----:B------:R-:W-:Y:S01]  /*8a80*/  FADD R5, R19, R77 ;  /* 0x0000004d13057221 */ /* 0x000fe20000000000 */
[----:B------:R-:W-:Y:S01]  /*8a90*/  FADD R119, R119, R128 ;  /* 0x0000008077777221 */ /* 0x000fe20000000000 */
[----:B------:R-:W-:Y:S01]  /*8aa0*/  F2FP.F16.F32.PACK_AB R48, R48, R18 ;  /* 0x000000123030723e */ /* 0x000fe200000000ff */
[----:B------:R-:W-:Y:S01]  /*8ab0*/  @!P4 FMUL R55, R55, 0.5 ;  /* 0x3f0000003737c820 */ /* 0x000fe20000400000 */
[----:B------:R-:W1:Y:S01]  /*8ac0*/  MUFU.EX2 R120, R120 ;  /* 0x0000007800787308 */ /* 0x000e620000000800 */
[----:B--2---:R-:W-:Y:S01]  /*8ad0*/  @!P2 FMUL R54, R54, R54 ;  /* 0x000000363636a220 */ /* 0x004fe20000400000 */
[----:B------:R-:W-:Y:S01]  /*8ae0*/  FSETP.GEU.AND P2, PT, R82, -126, PT ;  /* 0xc2fc00005200780b */ /* 0x000fe20003f4e000 */
[----:B------:R-:W-:Y:S01]  /*8af0*/  FADD R134, R134, R5 ;  /* 0x0000000586867221 */ /* 0x000fe20000000000 */
[----:B------:R-:W-:Y:S01]  /*8b00*/  FADD R5, R53, R9 ;  /* 0x0000000935057221 */ /* 0x000fe20000000000 */
[----:B------:R-:W-:-:S02]  /*8b10*/  F2FP.F16.F32.PACK_AB R64, R23, R64 ;  /* 0x000000401740723e */ /* 0x000fc400000000ff */
[----:B------:R-:W-:Y:S01]  /*8b20*/  @!P5 FMUL R78, R78, 0.5 ;  /* 0x3f0000004e4ed820 */ /* 0x000fe20000400000 */
[----:B------:R-:W2:Y:S01]  /*8b30*/  MUFU.EX2 R55, R55 ;  /* 0x0000003700377308 */ /* 0x000ea20000000800 */
[----:B---3--:R-:W-:Y:S01]  /*8b40*/  @!P3 FMUL R83, R83, R83 ;  /* 0x000000535353b220 */ /* 0x008fe20000400000 */
[----:B------:R-:W-:Y:S01]  /*8b50*/  FSETP.GEU.AND P3, PT, R59, -126, PT ;  /* 0xc2fc00003b00780b */ /* 0x000fe20003f6e000 */
[----:B------:R-:W-:Y:S01]  /*8b60*/  FADD R136, R136, R5 ;  /* 0x0000000588887221 */ /* 0x000fe20000000000 */
[C---:B------:R-:W-:Y:S01]  /*8b70*/  FADD R5, R52.reuse, R80 ;  /* 0x0000005034057221 */ /* 0x040fe20000000000 */
[----:B------:R-:W-:Y:S02]  /*8b80*/  F2FP.F16.F32.PACK_AB R52, R52, R53 ;  /* 0x000000353434723e */ /* 0x000fe400000000ff */
[----:B------:R-:W-:Y:S01]  /*8b90*/  @!P2 FMUL R82, R82, 0.5 ;  /* 0x3f0000005252a820 */ /* 0x000fe20000400000 */
[----:B------:R-:W3:Y:S01]  /*8ba0*/  MUFU.EX2 R78, R78 ;  /* 0x0000004e004e7308 */ /* 0x000ee20000000800 */
[----:B-1----:R-:W-:Y:S01]  /*8bb0*/  @!P6 FMUL R120, R120, R120 ;  /* 0x000000787878e220 */ /* 0x002fe20000400000 */
[----:B------:R-:W-:Y:S01]  /*8bc0*/  FSETP.GEU.AND P6, PT, R75, -126, PT ;  /* 0xc2fc00004b00780b */ /* 0x000fe20003fce000 */
[----:B------:R-:W-:Y:S01]  /*8bd0*/  FADD R138, R138, R5 ;  /* 0x000000058a8a7221 */ /* 0x000fe20000000000 */
[----:B------:R-:W-:Y:S01]  /*8be0*/  FADD R136, R133, R136 ;  /* 0x0000008885887221 */ /* 0x000fe20000000000 */
[----:B------:R-:W-:-:S02]  /*8bf0*/  F2FP.F16.F32.PACK_AB R53, R83, R54 ;  /* 0x000000365335723e */ /* 0x000fc400000000ff */
[----:B------:R-:W-:Y:S01]  /*8c00*/  @!P3 FMUL R59, R59, 0.5 ;  /* 0x3f0000003b3bb820 */ /* 0x000fe20000400000 */
[----:B------:R-:W1:Y:S01]  /*8c10*/  MUFU.EX2 R82, R82 ;  /* 0x0000005200527308 */ /* 0x000e620000000800 */
[----:B--2---:R-:W-:Y:S01]  /*8c20*/  @!P4 FMUL R55, R55, R55 ;  /* 0x000000373737c220 */ /* 0x004fe20000400000 */
[----:B------:R-:W-:Y:S01]  /*8c30*/  FSETP.GEU.AND P4, PT, R86, -126, PT ;  /* 0xc2fc00005600780b */ /* 0x000fe20003f8e000 */
[----:B------:R-:W-:-:S04]  /*8c40*/  FADD R119, R119, R136 ;  /* 0x0000008877777221 */ /* 0x000fc80000000000 */
[----:B------:R-:W-:Y:S01]  /*8c50*/  @!P6 FMUL R75, R75, 0.5 ;  /* 0x3f0000004b4be820 */ /* 0x000fe20000400000 */
[----:B------:R-:W2:Y:S01]  /*8c60*/  MUFU.EX2 R59, R59 ;  /* 0x0000003b003b7308 */ /* 0x000ea20000000800 */
[----:B---3--:R-:W-:Y:S01]  /*8c70*/  @!P5 FMUL R78, R78, R78 ;  /* 0x0000004e4e4ed220 */ /* 0x008fe20000400000 */
[----:B------:R-:W-:-:S05]  /*8c80*/  FSETP.GEU.AND P5, PT, R62, -126, PT ;  /* 0xc2fc00003e00780b */ /* 0x000fca0003fae000 */
[----:B------:R-:W-:Y:S01]  /*8c90*/  @!P4 FMUL R86, R86, 0.5 ;  /* 0x3f0000005656c820 */ /* 0x000fe20000400000 */
[----:B------:R-:W3:Y:S01]  /*8ca0*/  MUFU.EX2 R75, R75 ;  /* 0x0000004b004b7308 */ /* 0x000ee20000000800 */
[----:B-1----:R-:W-:Y:S01]  /*8cb0*/  @!P2 FMUL R82, R82, R82 ;  /* 0x000000525252a220 */ /* 0x002fe20000400000 */
[----:B------:R-:W-:-:S05]  /*8cc0*/  FSETP.GEU.AND P2, PT, R63, -126, PT ;  /* 0xc2fc00003f00780b */ /* 0x000fca0003f4e000 */
[----:B------:R-:W-:Y:S01]  /*8cd0*/  @!P5 FMUL R62, R62, 0.5 ;  /* 0x3f0000003e3ed820 */ /* 0x000fe20000400000 */
[----:B------:R-:W1:Y:S01]  /*8ce0*/  MUFU.EX2 R86, R86 ;  /* 0x0000005600567308 */ /* 0x000e620000000800 */
[----:B--2---:R-:W-:Y:S01]  /*8cf0*/  @!P3 FMUL R59, R59, R59 ;  /* 0x0000003b3b3bb220 */ /* 0x004fe20000400000 */
[----:B------:R-:W-:-:S05]  /*8d00*/  FSETP.GEU.AND P3, PT, R90, -126, PT ;  /* 0xc2fc00005a00780b */ /* 0x000fca0003f6e000 */
[----:B------:R-:W-:Y:S01]  /*8d10*/  @!P2 FMUL R63, R63, 0.5 ;  /* 0x3f0000003f3fa820 */ /* 0x000fe20000400000 */
[----:B------:R-:W2:Y:S01]  /*8d20*/  MUFU.EX2 R62, R62 ;  /* 0x0000003e003e7308 */ /* 0x000ea20000000800 */
[----:B---3--:R-:W-:Y:S01]  /*8d30*/  @!P6 FMUL R75, R75, R75 ;  /* 0x0000004b4b4be220 */ /* 0x008fe20000400000 */
[----:B------:R-:W-:-:S04]  /*8d40*/  FSETP.GEU.AND P6, PT, R87, -126, PT ;  /* 0xc2fc00005700780b */ /* 0x000fc80003fce000 */
[----:B------:R-:W-:Y:S01]  /*8d50*/  F2FP.F16.F32.PACK_AB R57, R82, R75 ;  /* 0x0000004b5239723e */ /* 0x000fe200000000ff */
        /* <DEDUP_REMOVED lines=19> */
[----:B------:R-:W-:-:S04]  /*8e90*/  FSETP.GEU.AND P6, PT, R67, -126, PT ;  /* 0xc2fc00004300780b */ /* 0x000fc80003fce000 */
[----:B------:R-:W-:Y:S01]  /*8ea0*/  F2FP.F16.F32.PACK_AB R61, R87, R62 ;  /* 0x0000003e573d723e */ /* 0x000fe200000000ff */
[----:B------:R-:W-:Y:S01]  /*8eb0*/  @!P3 FMUL R105, R105, 0.5 ;  /* 0x3f0000006969b820 */ /* 0x000fe20000400000 */
[----:B------:R-:W2:Y:S01]  /*8ec0*/  MUFU.EX2 R94, R94 ;  /* 0x0000005e005e7308 */ /* 0x000ea20000000800 */
[----:B---3--:R-:W-:Y:S01]  /*8ed0*/  @!P4 FMUL R66, R66, R66 ;  /* 0x000000424242c220 */ /* 0x008fe20000400000 */
[----:B------:R-:W-:-:S03]  /*8ee0*/  FSETP.GEU.AND P4, PT, R98, -126, PT ;  /* 0xc2fc00006200780b */ /* 0x000fc60003f8e000 */
[----:B------:R-:W-:Y:S02]  /*8ef0*/  FADD R144, R35, R66 ;  /* 0x0000004223907221 */ /* 0x000fe40000000000 */
        /* <DEDUP_REMOVED lines=29> */
[----:B------:R1:W4:Y:S01]  /*90d0*/  MUFU.EX2 R6, R127 ;  /* 0x0000007f00067308 */ /* 0x0003220000000800 */
[----:B--2---:R-:W-:Y:S01]  /*90e0*/  @!P3 FMUL R91, R91, R91 ;  /* 0x0000005b5b5bb220 */ /* 0x004fe20000400000 */
[----:B------:R-:W-:-:S05]  /*90f0*/  FSETP.GEU.AND P3, PT, R126, -126, PT ;  /* 0xc2fc00007e00780b */ /* 0x000fca0003f6e000 */
[----:B------:R-:W-:Y:S01]  /*9100*/  @!P2 FMUL R30, R30, 0.5 ;  /* 0x3f0000001e1ea820 */ /* 0x000fe20000400000 */
[----:B------:R2:W5:Y:S01]  /*9110*/  MUFU.EX2 R7, R130 ;  /* 0x0000008200077308 */ /* 0x0005620000000800 */
[----:B---3--:R-:W-:Y:S01]  /*9120*/  @!P6 FMUL R71, R71, R71 ;  /* 0x000000474747e220 */ /* 0x008fe20000400000 */
[----:B------:R-:W-:Y:S01]  /*9130*/  FSETP.GEU.AND P6, PT, R131, -126, PT ;  /* 0xc2fc00008300780b */ /* 0x000fe20003fce000 */
[----:B-1----:R-:W-:Y:S02]  /*9140*/  FADD R127, R25, R184 ;  /* 0x000000b8197f7221 */ /* 0x002fe40000000000 */
[----:B------:R-:W-:Y:S02]  /*9150*/  FADD R148, R116, R71 ;  /* 0x0000004774947221 */ /* 0x000fe40000000000 */
[----:B------:R-:W-:Y:S01]  /*9160*/  @!P3 FMUL R126, R126, 0.5 ;  /* 0x3f0000007e7eb820 */ /* 0x000fe20000400000 */
[----:B------:R-:W-:Y:S01]  /*9170*/  FADD R127, R127, R110 ;  /* 0x0000006e7f7f7221 */ /* 0x000fe20000000000 */
[----:B----4-:R-:W-:Y:S01]  /*9180*/  @!P4 FMUL R6, R6, R6 ;  /* 0x000000060606c220 */ /* 0x010fe20000400000 */
[----:B------:R-:W-:Y:S01]  /*9190*/  FSETP.GEU.AND P4, PT, R111, -126, PT ;  /* 0xc2fc00006f00780b */ /* 0x000fe20003f8e000 */
[----:B------:R-:W-:Y:S01]  /*91a0*/  FADD R110, R16, R97 ;  /* 0x00000061106e7221 */ /* 0x000fe20000000000 */
[----:B--2---:R-:W-:Y:S01]  /*91b0*/  FADD R130, R32, R23 ;  /* 0x0000001720827221 */ /* 0x004fe20000000000 */
[----:B------:R-:W1:Y:S01]  /*91c0*/  MUFU.EX2 R126, R126 ;  /* 0x0000007e007e7308 */ /* 0x000e620000000800 */
[----:B------:R-:W-:Y:S01]  /*91d0*/  FADD R149, R125, R6 ;  /* 0x000000067d957221 */ /* 0x000fe20000000000 */
[----:B------:R-:W-:Y:S01]  /*91e0*/  @!P6 FMUL R131, R131, 0.5 ;  /* 0x3f0000008383e820 */ /* 0x000fe20000400000 */
[----:B------:R-:W-:Y:S01]  /*91f0*/  FADD R130, R130, R103 ;  /* 0x0000006782827221 */ /* 0x000fe20000000000 */
[----:B-----5:R-:W-:Y:S01]  /*9200*/  @!P5 FMUL R7, R7, R7 ;  /* 0x000000070707d220 */ /* 0x020fe20000400000 */
[----:B------:R-:W-:Y:S01]  /*9210*/  FSETP.GEU.AND P5, PT, R122, -126, PT ;  /* 0xc2fc00007a00780b */ /* 0x000fe20003fae000 */
[----:B------:R-:W-:Y:S01]  /*9220*/  FADD R127, R127, R132 ;  /* 0x000000847f7f7221 */ /* 0x000fe20000000000 */
[----:B------:R-:W-:Y:S01]  /*9230*/  FADD R123, R123, R130 ;  /* 0x000000827b7b7221 */ /* 0x000fe20000000000 */
[----:B------:R2:W3:Y:S01]  /*9240*/  MUFU.EX2 R124, R131 ;  /* 0x00000083007c7308 */ /* 0x0004e20000000800 */
[----:B------:R-:W-:Y:S01]  /*9250*/  F2FP.F16.F32.PACK_AB R32, R32, R33 ;  /* 0x000000212020723e */ /* 0x000fe200000000ff */
[----:B------:R-:W-:Y:S01]  /*9260*/  @!P4 FMUL R111, R111, 0.5 ;  /* 0x3f0000006f6fc820 */ /* 0x000fe20000400000 */
[----:B------:R-:W-:-:S02]  /*9270*/  F2FP.F16.F32.PACK_AB R33, R108, R35 ;  /* 0x000000236c21723e */ /* 0x000fc400000000ff */
[----:B------:R-:W-:-:S03]  /*9280*/  F2FP.F16.F32.PACK_AB R35, R117, R42 ;  /* 0x0000002a7523723e */ /* 0x000fc600000000ff */
[----:B------:R-:W4:Y:S01]  /*9290*/  MUFU.EX2 R111, R111 ;  /* 0x0000006f006f7308 */ /* 0x000f220000000800 */
[----:B-1----:R-:W-:Y:S01]  /*92a0*/  @!P3 FMUL R126, R126, R126 ;  /* 0x0000007e7e7eb220 */ /* 0x002fe20000400000 */
[----:B------:R-:W-:Y:S01]  /*92b0*/  @!P5 FMUL R122, R122, 0.5 ;  /* 0x3f0000007a7ad820 */ /* 0x000fe20000400000 */
[----:B------:R-:W-:Y:S01]  /*92c0*/  FSETP.GEU.AND P3, PT, R143, -126, PT ;  /* 0xc2fc00008f00780b */ /* 0x000fe20003f6e000 */
[----:B--2---:R-:W-:-:S04]  /*92d0*/  FADD R131, R194, R21 ;  /* 0x00000015c2837221 */ /* 0x004fc80000000000 */
[----:B------:R-:W1:Y:S01]  /*92e0*/  MUFU.EX2 R122, R122 ;  /* 0x0000007a007a7308 */ /* 0x000e620000000800 */
[----:B---3--:R-:W-:Y:S01]  /*92f0*/  @!P6 FMUL R124, R124, R124 ;  /* 0x0000007c7c7ce220 */ /* 0x008fe20000400000 */
[----:B------:R-:W-:Y:S01]  /*9300*/  FSETP.GEU.AND P6, PT, R142, -126, PT ;  /* 0xc2fc00008e00780b */ /* 0x000fe20003fce000 */
[----:B------:R-:W-:Y:S01]  /*9310*/  FADD R131, R131, R110 ;  /* 0x0000006e83837221 */ /* 0x000fe20000000000 */
[C---:B------:R-:W-:Y:S01]  /*9320*/  FADD R110, R44.reuse, R101 ;  /* 0x000000652c6e7221 */ /* 0x040fe20000000000 */
[----:B------:R-:W-:Y:S02]  /*9330*/  F2FP.F16.F32.PACK_AB R44, R44, R45 ;  /* 0x0000002d2c2c723e */ /* 0x000fe400000000ff */
[----:B------:R-:W-:Y:S01]  /*9340*/  FADD R131, R131, R134 ;  /* 0x0000008683837221 */ /* 0x000fe20000000000 */
[----:B------:R-:W-:Y:S01]  /*9350*/  @!P3 FMUL R143, R143, 0.5 ;  /* 0x3f0000008f8fb820 */ /* 0x000fe20000400000 */
[----:B----4-:R-:W-:Y:S01]  /*9360*/  @!P4 FMUL R111, R111, R111 ;  /* 0x0000006f6f6fc220 */ /* 0x010fe20000400000 */
[----:B------:R-:W-:Y:S01]  /*9370*/  FSETP.GEU.AND P4, PT, R146, -126, PT ;  /* 0xc2fc00009200780b */ /* 0x000fe20003f8e000 */
[----:B------:R-:W-:Y:S01]  /*9380*/  FADD R135, R135, R110 ;  /* 0x0000006e87877221 */ /* 0x000fe20000000000 */
[----:B------:R2:W3:Y:S01]  /*9390*/  MUFU.EX2 R103, R143 ;  /* 0x0000008f00677308 */ /* 0x0004e20000000800 */
[----:B------:R-:W-:Y:S01]  /*93a0*/  FADD R110, R188, R85 ;  /* 0x00000055bc6e7221 */ /* 0x000fe20000000000 */
[----:B------:R-:W-:Y:S01]  /*93b0*/  FADD R145, R50, R111 ;  /* 0x0000006f32917221 */ /* 0x000fe20000000000 */
[----:B------:R-:W-:Y:S01]  /*93c0*/  @!P6 FMUL R142, R142, 0.5 ;  /* 0x3f0000008e8ee820 */ /* 0x000fe20000400000 */
[----:B------:R-:W-:Y:S01]  /*93d0*/  FADD R138, R135, R138 ;  /* 0x0000008a878a7221 */ /* 0x000fe20000000000 */
[----:B-1----:R-:W-:Y:S01]  /*93e0*/  @!P5 FMUL R122, R122, R122 ;  /* 0x0000007a7a7ad220 */ /* 0x002fe20000400000 */
[----:B------:R-:W-:Y:S01]  /*93f0*/  FSETP.GEU.AND P5, PT, R147, -126, PT ;  /* 0xc2fc00009300780b */ /* 0x000fe20003fae000 */
[----:B------:R-:W-:Y:S01]  /*9400*/  FADD R137, R137, R110 ;  /* 0x0000006e89897221 */ /* 0x000fe20000000000 */
[----:B------:R-:W-:Y:S01]  /*9410*/  FADD R110, R17, R72 ;  /* 0x00000048116e7221 */ /* 0x000fe20000000000 */
[----:B------:R1:W4:Y:S01]  /*9420*/  MUFU.EX2 R118, R142 ;  /* 0x0000008e00767308 */ /* 0x0003220000000800 */
[----:B------:R-:W-:Y:S01]  /*9430*/  FADD R144, R144, R145 ;  /* 0x0000009190907221 */ /* 0x000fe20000000000 */
[----:B------:R-:W-:Y:S01]  /*9440*/  @!P4 FMUL R146, R146, 0.5 ;  /* 0x3f0000009292c820 */ /* 0x000fe20000400000 */
[----:B------:R-:W-:Y:S01]  /*9450*/  FADD R139, R139, R110 ;  /* 0x0000006e8b8b7221 */ /* 0x000fe20000000000 */
[----:B--2---:R-:W-:Y:S01]  /*9460*/  FADD R143, R27, R82 ;  /* 0x000000521b8f7221 */ /* 0x004fe20000000000 */
[----:B------:R-:W-:Y:S01]  /*9470*/  FADD R145, R108, R95 ;  /* 0x0000005f6c917221 */ /* 0x000fe20000000000 */
[----:B------:R-:W-:Y:S01]  /*9480*/  FADD R140, R137, R140 ;  /* 0x0000008c898c7221 */ /* 0x000fe20000000000 */
[----:B------:R-:W-:Y:S01]  /*9490*/  FADD R123, R123, R138 ;  /* 0x0000008a7b7b7221 */ /* 0x000fe20000000000 */
[----:B------:R2:W5:Y:S01]  /*94a0*/  MUFU.EX2 R5, R146 ;  /* 0x0000009200057308 */ /* 0x0005620000000800 */
[----:B---3--:R-:W-:Y:S01]  /*94b0*/  @!P3 FMUL R103, R103, R103 ;  /* 0x000000676767b220 */ /* 0x008fe20000400000 */
[----:B------:R-:W-:Y:S01]  /*94c0*/  @!P5 FMUL R147, R147, 0.5 ;  /* 0x3f0000009393d820 */ /* 0x000fe20000400000 */
[----:B------:R-:W-:Y:S01]  /*94d0*/  FSETP.GEU.AND P3, PT, R115, -126, PT ;  /* 0xc2fc00007300780b */ /* 0x000fe20003f6e000 */
[----:B-1----:R-:W-:Y:S01]  /*94e0*/  FADD R142, R15, R68 ;  /* 0x000000440f8e7221 */ /* 0x002fe20000000000 */
[----:B------:R-:W-:Y:S01]  /*94f0*/  FADD R143, R143, R148 ;  /* 0x000000948f8f7221 */ /* 0x000fe20000000000 */
[----:B------:R-:W-:Y:S01]  /*9500*/  FADD R148, R58, R91 ;  /* 0x0000005b3a947221 */ /* 0x000fe20000000000 */
[----:B------:R-:W-:Y:S01]  /*9510*/  FADD R140, R127, R140 ;  /* 0x0000008c7f8c7221 */ /* 0x000fe20000000000 */
[----:B------:R1:W3:Y:S01]  /*9520*/  MUFU.EX2 R110, R147 ;  /* 0x00000093006e7308 */ /* 0x0002e20000000800 */
[----:B----4-:R-:W-:Y:S01]  /*9530*/  @!P6 FMUL R118, R118, R118 ;  /* 0x000000767676e220 */ /* 0x010fe20000400000 */
[----:B------:R-:W-:Y:S01]  /*9540*/  FSETP.GEU.AND P6, PT, R107, -126, PT ;  /* 0xc2fc00006b00780b */ /* 0x000fe20003fce000 */
[----:B------:R-:W-:Y:S01]  /*9550*/  FADD R142, R142, R141 ;  /* 0x0000008d8e8e7221 */ /* 0x000fe20000000000 */
[----:B------:R-:W-:Y:S01]  /*9560*/  FADD R141, R26, R75 ;  /* 0x0000004b1a8d7221 */ /* 0x000fe20000000000 */
[----:B--2---:R-:W-:Y:S01]  /*9570*/  FADD R146, R43, R70 ;  /* 0x000000462b927221 */ /* 0x004fe20000000000 */
[----:B------:R-:W-:Y:S01]  /*9580*/  FADD R150, R51, R118 ;  /* 0x0000007633967221 */ /* 0x000fe20000000000 */
[----:B------:R-:W-:Y:S01]  /*9590*/  FADD R142, R139, R142 ;  /* 0x0000008e8b8e7221 */ /* 0x000fe20000000000 */
[----:B------:R-:W-:Y:S01]  /*95a0*/  @!P3 FMUL R115, R115, 0.5 ;  /* 0x3f0000007373b820 */ /* 0x000fe20000400000 */
[----:B-----5:R-:W-:Y:S01]  /*95b0*/  @!P4 FMUL R5, R5, R5 ;  /* 0x000000050505c220 */ /* 0x020fe20000400000 */
[----:B------:R-:W-:Y:S01]  /*95c0*/  FSETP.GEU.AND P4, PT, R114, -126, PT ;  /* 0xc2fc00007200780b */ /* 0x000fe20003f8e000 */
[----:B------:R-:W-:Y:S01]  /*95d0*/  FADD R141, R141, R146 ;  /* 0x000000928d8d7221 */ /* 0x000fe20000000000 */
[----:B------:R-:W-:Y:S01]  /*95e0*/  FADD R146, R79, R122 ;  /* 0x0000007a4f927221 */ /* 0x000fe20000000000 */
[----:B-1----:R-:W-:Y:S01]  /*95f0*/  FADD R147, R42, R67 ;  /* 0x000000432a937221 */ /* 0x002fe20000000000 */
[----:B------:R-:W1:Y:S01]  /*9600*/  MUFU.EX2 R115, R115 ;  /* 0x0000007300737308 */ /* 0x000e620000000800 */
[----:B------:R-:W-:Y:S01]  /*9610*/  @!P6 FMUL R107, R107, 0.5 ;  /* 0x3f0000006b6be820 */ /* 0x000fe20000400000 */
[----:B------:R-:W-:Y:S01]  /*9620*/  FADD R198, R145, R146 ;  /* 0x0000009291c67221 */ /* 0x000fe20000000000 */
[----:B---3--:R-:W-:Y:S01]  /*9630*/  @!P5 FMUL R110, R110, R110 ;  /* 0x0000006e6e6ed220 */ /* 0x008fe20000400000 */
[----:B------:R-:W-:Y:S01]  /*9640*/  FSETP.GEU.AND P5, PT, R99, -126, PT ;  /* 0xc2fc00006300780b */ /* 0x000fe20003fae000 */
[----:B------:R-:W-:Y:S01]  /*9650*/  FADD R145, R100, R59 ;  /* 0x0000003b64917221 */ /* 0x000fe20000000000 */
[----:B------:R-:W-:Y:S01]  /*9660*/  FADD R146, R31, R86 ;  /* 0x000000561f927221 */ /* 0x000fe20000000000 */
[----:B------:R-:W-:Y:S01]  /*9670*/  FADD R200, R147, R150 ;  /* 0x0000009693c87221 */ /* 0x000fe20000000000 */
[----:B------:R-:W2:Y:S01]  /*9680*/  MUFU.EX2 R107, R107 ;  /* 0x0000006b006b7308 */ /* 0x000ea20000000800 */
[----:B------:R-:W-:Y:S01]  /*9690*/  @!P4 FMUL R114, R114, 0.5 ;  /* 0x3f0000007272c820 */ /* 0x000fe20000400000 */
[----:B------:R-:W-:Y:S01]  /*96a0*/  FADD R151, R145, R148 ;  /* 0x0000009491977221 */ /* 0x000fe20000000000 */
[----:B------:R-:W-:Y:S01]  /*96b0*/  FADD R191, R146, R149 ;  /* 0x0000009592bf7221 */ /* 0x000fe20000000000 */
[----:B------:R-:W-:Y:S01]  /*96c0*/  FADD R146, R117, R94 ;  /* 0x0000005e75927221 */ /* 0x000fe20000000000 */
[----:B------:R-:W-:Y:S01]  /*96d0*/  FADD R149, R120, R103 ;  /* 0x0000006778957221 */ /* 0x000fe20000000000 */
[----:B------:R-:W-:Y:S01]  /*96e0*/  FADD R145, R109, R62 ;  /* 0x0000003e6d917221 */ /* 0x000fe20000000000 */
[----:B------:R-:W-:Y:S01]  /*96f0*/  FADD R148, R46, R7 ;  /* 0x000000072e947221 */ /* 0x000fe20000000000 */
[----:B------:R-:W3:Y:S01]  /*9700*/  MUFU.EX2 R114, R114 ;  /* 0x0000007200727308 */ /* 0x000ee20000000800 */
[----:B------:R-:W-:Y:S01]  /*9710*/  @!P5 FMUL R99, R99, 0.5 ;  /* 0x3f0000006363d820 */ /* 0x000fe20000400000 */
[----:B-1----:R-:W-:Y:S01]  /*9720*/  @!P3 FMUL R115, R115, R115 ;  /* 0x000000737373b220 */ /* 0x002fe20000400000 */
[----:B------:R-:W-:Y:S01]  /*9730*/  FSETP.GEU.AND P3, PT, R106, -126, PT ;  /* 0xc2fc00006a00780b */ /* 0x000fe20003f6e000 */
[----:B------:R-:W-:Y:S01]  /*9740*/  FADD R147, R38, R105 ;  /* 0x0000006926937221 */ /* 0x000fe20000000000 */
[----:B------:R-:W-:Y:S01]  /*9750*/  FADD R150, R54, R5 ;  /* 0x0000000536967221 */ /* 0x000fe20000000000 */
[----:B------:R-:W-:Y:S01]  /*9760*/  FADD R202, R146, R149 ;  /* 0x0000009592ca7221 */ /* 0x000fe20000000000 */
[----:B------:R-:W-:Y:S01]  /*9770*/  FADD R193, R145, R148 ;  /* 0x0000009491c17221 */ /* 0x000fe20000000000 */
[----:B------:R-:W1:Y:S01]  /*9780*/  MUFU.EX2 R99, R99 ;  /* 0x0000006300637308 */ /* 0x000e620000000800 */
[----:B------:R-:W-:Y:S01]  /*9790*/  FADD R204, R147, R150 ;  /* 0x0000009693cc7221 */ /* 0x000fe20000000000 */
[----:B------:R-:W-:Y:S01]  /*97a0*/  FADD R145, R104, R87 ;  /* 0x0000005768917221 */ /* 0x000fe20000000000 */
[----:B------:R-:W-:Y:S01]  /*97b0*/  FADD R148, R129, R124 ;  /* 0x0000007c81947221 */ /* 0x000fe20000000000 */
[----:B------:R-:W-:Y:S01]  /*97c0*/  FADD R147, R121, R98 ;  /* 0x0000006279937221 */ /* 0x000fe20000000000 */
[----:B------:R-:W-:Y:S01]  /*97d0*/  FADD R150, R83, R110 ;  /* 0x0000006e53967221 */ /* 0x000fe20000000000 */
[----:B------:R-:W-:Y:S01]  /*97e0*/  FADD R146, R34, R63 ;  /* 0x0000003f22927221 */ /* 0x000fe20000000000 */
[----:B------:R-:W-:Y:S01]  /*97f0*/  FADD R149, R47, R126 ;  /* 0x0000007e2f957221 */ /* 0x000fe20000000000 */
[----:B--2---:R-:W-:Y:S01]  /*9800*/  @!P6 FMUL R107, R107, R107 ;  /* 0x0000006b6b6be220 */ /* 0x004fe20000400000 */
[----:B---3--:R-:W-:Y:S01]  /*9810*/  @!P4 FMUL R114, R114, R114 ;  /* 0x000000727272c220 */ /* 0x008fe20000400000 */
[----:B------:R-:W-:Y:S01]  /*9820*/  FADD R195, R145, R148 ;  /* 0x0000009491c37221 */ /* 0x000fe20000000000 */
[----:B------:R-:W-:Y:S01]  /*9830*/  FADD R206, R147, R150 ;  /* 0x0000009693ce7221 */ /* 0x000fe20000000000 */
[----:B------:R-:W-:Y:S01]  /*9840*/  FADD R196, R146, R149 ;  /* 0x0000009592c47221 */ /* 0x000fe20000000000 */
[----:B------:R-:W2:Y:S01]  /*9850*/  MUFU.EX2 R30, R30 ;  /* 0x0000001e001e7308 */ /* 0x000ea20000000800 */
[----:B------:R-:W-:Y:S01]  /*9860*/  @!P3 FMUL R106, R106, 0.5 ;  /* 0x3f0000006a6ab820 */ /* 0x000fe20000400000 */
[----:B------:R-:W-:Y:S01]  /*9870*/  FADD R146, R39, R102 ;  /* 0x0000006627927221 */ /* 0x000fe20000000000 */
[----:B------:R-:W-:Y:S01]  /*9880*/  FADD R149, R55, R114 ;  /* 0x0000007237957221 */ /* 0x000fe20000000000 */
[----:B-1----:R-:W-:Y:S01]  /*9890*/  @!P5 FMUL R99, R99, R99 ;  /* 0x000000636363d220 */ /* 0x002fe20000400000 */
        /* <DEDUP_REMOVED lines=23> */
[----:B------:R-:W-:Y:S01]  /*9a10*/  F2FP.F16.F32.PACK_AB R26, R13, R192 ;  /* 0x000000c00d1a723e */ /* 0x000fe200000000ff */
[----:B------:R-:W-:Y:S01]  /*9a20*/  FADD R150, R143, R150 ;  /* 0x000000968f967221 */ /* 0x000fe20000000000 */
[----:B------:R-:W-:Y:S01]  /*9a30*/  MOV R13, UR4 ;  /* 0x00000004000d7c02 */ /* 0x000fe20008000f00 */
[----:B------:R-:W-:Y:S01]  /*9a40*/  FADD R141, R141, R196 ;  /* 0x000000c48d8d7221 */ /* 0x000fe20000000000 */
[----:B------:R-:W-:Y:S01]  /*9a50*/  FADD R119, R119, R142 ;  /* 0x0000008e77777221 */ /* 0x000fe20000000000 */
[----:B--2---:R-:W-:Y:S01]  /*9a60*/  @!P2 FMUL R30, R30, R30 ;  /* 0x0000001e1e1ea220 */ /* 0x004fe20000400000 */
[----:B------:R-:W-:Y:S01]  /*9a70*/  SHF.L.U32 R13, R13, 0x1f, RZ ;  /* 0x0000001f0d0d7819 */ /* 0x000fe200000006ff */
[----:B------:R-:W-:Y:S01]  /*9a80*/  FADD R150, R141, R150 ;  /* 0x000000968d967221 */ /* 0x000fe20000000000 */
[----:B-1----:R-:W-:Y:S01]  /*9a90*/  @!P3 FMUL R133, R133, R133 ;  /* 0x000000858585b220 */ /* 0x002fe20000400000 */
[----:B------:R-:W-:Y:S01]  /*9aa0*/  FFMA R3, R30, R3, R119 ;  /* 0x000000031e037223 */ /* 0x000fe20000000077 */
[-C--:B------:R-:W-:Y:S01]  /*9ab0*/  FMUL R152, R152, R30.reuse ;  /* 0x0000001e98987220 */ /* 0x080fe20000400000 */
        /* <DEDUP_REMOVED lines=14> */
[----:B------:R-:W-:Y:S01]  /*9ba0*/  FMUL R181, R181, R30 ;  /* 0x0000001eb5b57220 */ /* 0x000fe20000400000 */
[----:B------:R-:W-:Y:S01]  /*9bb0*/  F2FP.F16.F32.PACK_AB R106, R68, R89 ;  /* 0x00000059446a723e */ /* 0x000fe200000000ff */
[----:B------:R1:W2:Y:S01]  /*9bc0*/  SYNCS.PHASECHK.TRANS64.TRYWAIT P2, [UR11+0x2c000], R13 ;  /* 0x02c0000dff0075a7 */ /* 0x0002a2000804014b */
[----:B------:R-:W-:Y:S01]  /*9bd0*/  F2FP.F16.F32.PACK_AB R30, R194, R25 ;  /* 0x00000019c21e723e */ /* 0x000fe200000000ff */
[----:B------:R-:W-:Y:S01]  /*9be0*/  FFMA R2, R133, R2, R150 ;  /* 0x0000000285027223 */ /* 0x000fe20000000096 */
[----:B------:R-:W-:Y:S01]  /*9bf0*/  F2FP.F16.F32.PACK_AB R62, R22, R65 ;  /* 0x00000041163e723e */ /* 0x000fe200000000ff */
[-C--:B------:R-:W-:Y:S01]  /*9c00*/  FMUL R154, R154, R133.reuse ;  /* 0x000000859a9a7220 */ /* 0x080fe20000400000 */
[----:B------:R-:W-:Y:S01]  /*9c10*/  F2FP.F16.F32.PACK_AB R89, R71, R70 ;  /* 0x000000464759723e */ /* 0x000fe200000000ff */
[----:B------:R-:W-:Y:S01]  /*9c20*/  FMUL R155, R155, R133 ;  /* 0x000000859b9b7220 */ /* 0x000fe20000400000 */
[----:B------:R-:W-:Y:S01]  /*9c30*/  F2FP.F16.F32.PACK_AB R25, R104, R109 ;  /* 0x0000006d6819723e */ /* 0x000fe200000000ff */
[----:B------:R-:W-:Y:S01]  /*9c40*/  FMUL R158, R158, R133 ;  /* 0x000000859e9e7220 */ /* 0x000fe20000400000 */
[----:B------:R-:W-:Y:S01]  /*9c50*/  F2FP.F16.F32.PACK_AB R42, R16, R49 ;  /* 0x00000031102a723e */ /* 0x000fe200000000ff */
[----:B------:R-:W-:Y:S01]  /*9c60*/  FMUL R159, R159, R133 ;  /* 0x000000859f9f7220 */ /* 0x000fe20000400000 */
[----:B------:R-:W-:Y:S01]  /*9c70*/  F2FP.F16.F32.PACK_AB R47, R74, R47 ;  /* 0x0000002f4a2f723e */ /* 0x000fe200000000ff */
[-C--:B------:R-:W-:Y:S01]  /*9c80*/  FMUL R162, R162, R133.reuse ;  /* 0x00000085a2a27220 */ /* 0x080fe20000400000 */
[----:B------:R-:W-:Y:S01]  /*9c90*/  F2FP.F16.F32.PACK_AB R65, R95, R66 ;  /* 0x000000425f41723e */ /* 0x000fe200000000ff */
[----:B------:R-:W-:Y:S01]  /*9ca0*/  FMUL R163, R163, R133 ;  /* 0x00000085a3a37220 */ /* 0x000fe20000400000 */
[----:B------:R-:W-:Y:S01]  /*9cb0*/  F2FP.F16.F32.PACK_AB R70, R72, R85 ;  /* 0x000000554846723e */ /* 0x000fe200000000ff */
[-C--:B------:R-:W-:Y:S01]  /*9cc0*/  FMUL R166, R166, R133.reuse ;  /* 0x00000085a6a67220 */ /* 0x080fe20000400000 */
[----:B------:R-:W-:Y:S01]  /*9cd0*/  F2FP.F16.F32.PACK_AB R27, R113, R34 ;  /* 0x00000022711b723e */ /* 0x000fe200000000ff */
[-C--:B------:R-:W-:Y:S01]  /*9ce0*/  FMUL R167, R167, R133.reuse ;  /* 0x00000085a7a77220 */ /* 0x080fe20000400000 */
[----:B------:R-:W-:Y:S01]  /*9cf0*/  F2FP.F16.F32.PACK_AB R43, R125, R58 ;  /* 0x0000003a7d2b723e */ /* 0x000fe200000000ff */
[-C--:B------:R-:W-:Y:S01]  /*9d00*/  FMUL R170, R170, R133.reuse ;  /* 0x00000085aaaa7220 */ /* 0x080fe20000400000 */
[----:B------:R-:W-:Y:S01]  /*9d10*/  F2FP.F16.F32.PACK_AB R45, R129, R46 ;  /* 0x0000002e812d723e */ /* 0x000fe200000000ff */
[-C--:B------:R-:W-:Y:S01]  /*9d20*/  FMUL R171, R171, R133.reuse ;  /* 0x00000085abab7220 */ /* 0x080fe20000400000 */
[----:B------:R-:W-:Y:S01]  /*9d30*/  F2FP.F16.F32.PACK_AB R49, R79, R50 ;  /* 0x000000324f31723e */ /* 0x000fe200000000ff */
[----:B------:R-:W-:Y:S01]  /*9d40*/  FMUL R174, R174, R133 ;  /* 0x00000085aeae7220 */ /* 0x000fe20000400000 */
[----:B------:R-:W-:Y:S01]  /*9d50*/  F2FP.F16.F32.PACK_AB R55, R78, R55 ;  /* 0x000000374e37723e */ /* 0x000fe200000000ff */
[----:B------:R-:W-:Y:S01]  /*9d60*/  FMUL R175, R175, R133 ;  /* 0x00000085afaf7220 */ /* 0x000fe20000400000 */
        /* <DEDUP_REMOVED lines=31> */
[----:B------:R-:W-:Y:S01]  /*9f60*/  F2FP.F16.F32.PACK_AB R78, R81, R8 ;  /* 0x00000008514e723e */ /* 0x000fe200000000ff */
[----:B-12---:R-:W-:Y:S06]  /*9f70*/  @!P0 BRA `(.L_x_27) ;  /* 0x0000000000048947 */ /* 0x006fec0003800000 */
[----:B------:R-:W-:Y:S01]  /*9f80*/  BPT.TRAP 0x1 ;  /* 0x000000040000795c */ /* 0x000fe20000300000 */
.L_x_27:
[----:B------:R-:W-:Y:S05]  /*9f90*/  @P2 BRA `(.L_x_28) ;  /* 0x0000000000082947 */ /* 0x000fea0003800000 */
[----:B------:R-:W1:Y:S02]  /*9fa0*/  SYNCS.PHASECHK.TRANS64.TRYWAIT P2, [UR11+0x2c000], R13 ;  /* 0x02c0000dff0075a7 */ /* 0x000e64000804014b */
[----:B-1----:R-:W-:Y:S05]  /*9fb0*/  @!P2 BRA `(.L_x_29) ;  /* 0x0000002c0048a947 */ /* 0x002fea0003800000 */
.L_x_28:
[----:B------:R-:W-:Y:S01]  /*9fc0*/  ULEA UR14, UR10, UR6, 0xb ;  /* 0x000000060a0e7291 */ /* 0x000fe2000f8e583f */
[----:B------:R-:W-:Y:S01]  /*9fd0*/  WARPGROUP.ARRIVE ;  /* 0x00000000000079c5 */ /* 0x000fe20000000000 */
[----:B------:R-:W-:Y:S01]  /*9fe0*/  UMOV UR15, 0x40000040 ;  /* 0x40000040000f7882 */ /* 0x000fe20000000000 */
[----:B------:R-:W-:Y:S01]  /*9ff0*/  UMOV UR19, 0x40000040 ;  /* 0x4000004000137882 */ /* 0x000fe20000000000 */
[----:B------:R-:W-:Y:S01]  /*a000*/  UIADD3 UR18, UR14, 0x80, URZ ;  /* 0x000000800e127890 */ /* 0x000fe2000fffe03f */
[----:B------:R-:W-:-:S04]  /*a010*/  F2FP.F16.F32.PACK_AB R79, R99, R114 ;  /* 0x00000072634f723e */ /* 0x000fc800000000ff */
[----:B------:R-:W-:Y:S01]  /*a020*/  HGMMA.64x64x16.F32 R152, R28, gdesc[UR12].tnspB, R152, gsb0 ;  /* 0x40e0000c1c987df0 */ /* 0x000fe20008000898 */
[----:B------:R-:W-:Y:S02]  /*a030*/  UMOV UR15, 0x40000040 ;  /* 0x40000040000f7882 */ /* 0x000fe40000000000 */
[----:B------:R-:W-:Y:S02]  /*a040*/  WARPGROUP.DEPBAR.LE gsb0, 0x0 ;  /* 0x00008000000079c5 */ /* 0x000fe40000010000 */
[----:B------:R-:W-:-:S06]  /*a050*/  WARPGROUP.ARRIVE ;  /* 0x00000000000079c5 */ /* 0x000fcc0000000000 */
[----:B------:R-:W-:Y:S01]  /*a060*/  HGMMA.64x64x16.F32 R152, R24, gdesc[UR16].tnspB, R152, gsb0 ;  /* 0x40e0001018987df0 */ /* 0x000fe20008000898 */
[----:B------:R-:W-:Y:S01]  /*a070*/  UIADD3 UR18, UR14, 0x100, URZ ;  /* 0x000001000e127890 */ /* 0x000fe2000fffe03f */
[----:B------:R-:W-:Y:S01]  /*a080*/  UMOV UR19, 0x40000040 ;  /* 0x4000004000137882 */ /* 0x000fe20000000000 */
        /* <DEDUP_REMOVED lines=60> */
[----:B------:R-:W-:Y:S01]  /*a450*/  UIADD3 UR14, UR14, 0x780, URZ ;  /* 0x000007800e0e7890 */ /* 0x000fe2000fffe03f */
[----:B------:R-:W-:Y:S02]  /*a460*/  WARPGROUP.DEPBAR.LE gsb0, 0x0 ;  /* 0x00008000000079c5 */ /* 0x000fe40000010000 */
[----:B------:R-:W-:-:S06]  /*a470*/  WARPGROUP.ARRIVE ;  /* 0x00000000000079c5 */ /* 0x000fcc0000000000 */
[----:B------:R-:W-:Y:S03]  /*a480*/  HGMMA.64x64x16.F32 R152, R72, gdesc[UR16].tnspB, R152, gsb0 ;  /* 0x40e0001048987df0 */ /* 0x000fe60008000898 */
[----:B------:R-:W-:Y:S02]  /*a490*/  WARPGROUP.DEPBAR.LE gsb0, 0x0 ;  /* 0x00008000000079c5 */ /* 0x000fe40000010000 */
[----:B------:R-:W-:-:S06]  /*a4a0*/  WARPGROUP.ARRIVE ;  /* 0x00000000000079c5 */ /* 0x000fcc0000000000 */
[----:B------:R-:W-:Y:S03]  /*a4b0*/  HGMMA.64x64x16.F32 R152, R76, gdesc[UR12].tnspB, R152, gsb0 ;  /* 0x40e0000c4c987df0 */ /* 0x000fe60008000898 */
[----:B------:R-:W-:Y:S02]  /*a4c0*/  WARPGROUP.DEPBAR.LE gsb0, 0x0 ;  /* 0x00008000000079c5 */ /* 0x000fe40000010000 */
[----:B------:R-:W-:Y:S05]  /*a4d0*/  @!P0 BRA `(.L_x_30) ;  /* 0x0000000000048947 */ /* 0x000fea0003800000 */
[----:B------:R-:W-:Y:S01]  /*a4e0*/  BPT.TRAP 0x1 ;  /* 0x000000040000795c */ /* 0x000fe20000300000 */
.L_x_30:
[----:B------:R-:W-:-:S04]  /*a4f0*/  ULEA UR11, UR7, UR36, 0x3 ;  /* 0x00000024070b7291 */ /* 0x000fc8000f8e183f */
[----:B------:R-:W-:-:S04]  /*a500*/  UIADD3 UR11, UR11, 0x2c028, URZ ;  /* 0x0002c0280b0b7890 */ /* 0x000fc8000fffe03f */
[----:B------:R-:W-:-:S09]  /*a510*/  UPRMT UR11, URZ, 0x654, UR11 ;  /* 0x000006543f0b7896 */ /* 0x000fd2000800000b */
[----:B------:R-:W-:Y:S01]  /*a520*/  SYNCS.ARRIVE.TRANS64.RED.A1T0 RZ, [UR11], RZ ;  /* 0x000000ffffff79a7 */ /* 0x000fe2000810040b */
[----:B------:R-:W-:Y:S05]  /*a530*/  @P1 BRA `(.L_x_31) ;  /* 0x0000000000041947 */ /* 0x000fea0003800000 */
[----:B------:R-:W-:Y:S01]  /*a540*/  BPT.TRAP 0x1 ;  /* 0x000000040000795c */ /* 0x000fe20000300000 */
.L_x_31:
[----:B------:R-:W-:-:S04]  /*a550*/  UIADD3 UR7, UR7, 0x1, URZ ;  /* 0x0000000107077890 */ /* 0x000fc8000fffe03f */
[----:B------:R-:W-:-:S04]  /*a560*/  UISETP.NE.AND UP0, UPT, UR7, 0x5, UPT ;  /* 0x000000050700788c */ /* 0x000fc8000bf05270 */
[----:B------:R-:W-:Y:S01]  /*a570*/  USEL UR11, UR7, URZ, UP0 ;  /* 0x0000003f070b7287 */ /* 0x000fe20008000000 */
[----:B------:R-:W-:Y:S11]  /*a580*/  @!P0 BRA `(.L_x_32) ;  /* 0x0000000000048947 */ /* 0x000ff60003800000 */
[----:B------:R-:W-:Y:S01]  /*a590*/  BPT.TRAP 0x1 ;  /* 0x000000040000795c */ /* 0x000fe20000300000 */
.L_x_32:
[----:B------:R-:W-:-:S04]  /*a5a0*/  ULEA UR7, UR11, UR36, 0x3 ;  /* 0x000000240b077291 */ /* 0x000fc8000f8e183f */
[----:B------:R-:W-:-:S04]  /*a5b0*/  UIADD3 UR7, UR7, 0x2c028, URZ ;  /* 0x0002c02807077890 */ /* 0x000fc8000fffe03f */
[----:B------:R-:W-:-:S09]  /*a5c0*/  UPRMT UR7, URZ, 0x654, UR7 ;  /* 0x000006543f077896 */ /* 0x000fd20008000007 */
[----:B------:R-:W-:Y:S01]  /*a5d0*/  SYNCS.ARRIVE.TRANS64.RED.A1T0 RZ, [UR7], RZ ;  /* 0x000000ffffff79a7 */ /* 0x000fe20008100407 */
[----:B------:R-:W-:Y:S05]  /*a5e0*/  @P1 BRA `(.L_x_33) ;  /* 0x0000000000041947 */ /* 0x000fea0003800000 */
[----:B------:R-:W-:Y:S01]  /*a5f0*/  BPT.TRAP 0x1 ;  /* 0x000000040000795c */ /* 0x000fe20000300000 */
.L_x_33:
[----:B------:R-:W-:Y:S01]  /*a600*/  UISETP.GT.AND UP3, UPT, UR5, 0x2, UPT ;  /* 0x000000020500788c */ /* 0x000fe2000bf64270 */
[----:B------:R-:W-:Y:S01]  /*a610*/  MOV R7, R0 ;  /* 0x0000000000077202 */ /* 0x000fe20000000f00 */
[----:B------:R-:W-:Y:S01]  /*a620*/  UIADD3 UR10, UR10, 0x1, URZ ;  /* 0x000000010a0a7890 */ /* 0x000fe2000fffe03f */
[----:B------:R-:W-:Y:S01]  /*a630*/  MOV R5, R4 ;  /* 0x0000000400057202 */ /* 0x000fe20000000f00 */
[----:B------:R-:W-:Y:S02]  /*a640*/  UIADD3 UR7, UR11, 0x1, URZ ;  /* 0x000000010b077890 */ /* 0x000fe4000fffe03f */
[----:B------:R-:W-:Y:S01]  /*a650*/  PLOP3.LUT P2, PT, PT, PT, UP3, 0x80, 0x0 ;  /* 0x000000000000781c */ /* 0x000fe20003f4f038 */
[----:B------:R-:W-:Y:S02]  /*a660*/  UISETP.NE.AND UP2, UPT, UR10, 0x5, UPT ;  /* 0x000000050a00788c */ /* 0x000fe4000bf45270 */
[----:B------:R-:W-:Y:S02]  /*a670*/  UIADD3 UR11, UR5, -0x1, URZ ;  /* 0xffffffff050b7890 */ /* 0x000fe4000fffe03f */
[----:B------:R-:W-:-:S02]  /*a680*/  USEL UR5, URZ, 0x1, UP2 ;  /* 0x000000013f057887 */ /* 0x000fc40009000000 */
[----:B------:R-:W-:Y:S02]  /*a690*/  UISETP.NE.AND UP0, UPT, UR7, 0x5, UPT ;  /* 0x000000050700788c */ /* 0x000fe4000bf05270 */
[----:B------:R-:W-:Y:S02]  /*a6a0*/  ULOP3.LUT UR4, UR4, UR5, URZ, 0x3c, !UPT ;  /* 0x0000000504047292 */ /* 0x000fe4000f8e3c3f */
[----:B------:R-:W-:Y:S02]  /*a6b0*/  USEL UR7, UR7, URZ, UP0 ;  /* 0x0000003f07077287 */ /* 0x000fe40008000000 */
[----:B------:R-:W-:Y:S01]  /*a6c0*/  USEL UR25, UR10, URZ, UP2 ;  /* 0x0000003f0a197287 */ /* 0x000fe20009000000 */
[----:B------:R-:W-:Y:S01]  /*a6d0*/  UMOV UR5, UR11 ;  /* 0x0000000b00057c82 */ /* 0x000fe20008000000 */
[----:B------:R-:W-:Y:S10]  /*a6e0*/  @P2 BRA `(.L_x_34) ;  /* 0xffffffb400942947 */ /* 0x000ff4000383ffff */
.L_x_23:
[----:B-1----:R-:W1:Y:S01]  /*a6f0*/  SHFL.BFLY PT, R6, R3, 0x1, 0x1f ;  /* 0x0c201f0003067f89 */ /* 0x002e6200000e0000 */
[----:B------:R-:W-:Y:S01]  /*a700*/  BSSY B0, `(.L_x_35) ;  /* 0x0000024000007945 */ /* 0x000fe20003800000 */
[----:B------:R-:W-:Y:S02]  /*a710*/  MOV R9, 0x7f800000 ;  /* 0x7f80000000097802 */ /* 0x000fe40000000f00 */
[----:B------:R-:W2:Y:S01]  /*a720*/  SHFL.BFLY PT, R5, R2, 0x1, 0x1f ;  /* 0x0c201f0002057f89 */ /* 0x000ea200000e0000 */
[----:B------:R-:W-:Y:S02]  /*a730*/  MOV R8, 0x3f800000 ;  /* 0x3f80000000087802 */ /* 0x000fe40000000f00 */
[----:B------:R-:W-:Y:S02]  /*a740*/  MOV R10, 0x3f800000 ;  /* 0x3f800000000a7802 */ /* 0x000fe40000000f00 */
[----:B------:R-:W-:Y:S01]  /*a750*/  MOV R11, 0x7f800000 ;  /* 0x7f800000000b7802 */ /* 0x000fe20000000f00 */
[----:B-1----:R-:W-:Y:S01]  /*a760*/  FADD R6, R6, R3 ;  /* 0x0000000306067221 */ /* 0x002fe20000000000 */
[----:B--2---:R-:W-:-:S04]  /*a770*/  FADD R14, R5, R2 ;  /* 0x00000002050e7221 */ /* 0x004fc80000000000 */
[----:B------:R-:W1:Y:S04]  /*a780*/  SHFL.BFLY PT, R7, R6, 0x2, 0x1f ;  /* 0x0c401f0006077f89 */ /* 0x000e6800000e0000 */
[----:B------:R-:W2:Y:S01]  /*a790*/  SHFL.BFLY PT, R17, R14, 0x2, 0x1f ;  /* 0x0c401f000e117f89 */ /* 0x000ea200000e0000 */
[C---:B-1----:R-:W-:Y:S01]  /*a7a0*/  FSETP.NE.AND P0, PT, R6.reuse, -R7, PT ;  /* 0x800000070600720b */ /* 0x042fe20003f05000 */
[----:B------:R-:W-:Y:S01]  /*a7b0*/  FADD R5, R6, R7 ;  /* 0x0000000706057221 */ /* 0x000fe20000000000 */
[----:B--2---:R-:W-:-:S11]  /*a7c0*/  FADD R7, R14, R17 ;  /* 0x000000110e077221 */ /* 0x004fd60000000000 */
[----:B------:R-:W-:Y:S05]  /*a7d0*/  @!P0 BRA `(.L_x_36) ;  /* 0x0000000000588947 */ /* 0x000fea0003800000 */
[----:B------:R-:W-:Y:S01]  /*a7e0*/  IADD3 R2, R5, 0x1800000, RZ ;  /* 0x0180000005027810 */ /* 0x000fe20007ffe0ff */
[----:B------:R-:W-:Y:S03]  /*a7f0*/  BSSY B1, `(.L_x_37) ;  /* 0x000000d000017945 */ /* 0x000fe60003800000 */
[----:B------:R-:W-:-:S04]  /*a800*/  LOP3.LUT R2, R2, 0x7f800000, RZ, 0xc0, !PT ;  /* 0x7f80000002027812 */ /* 0x000fc800078ec0ff */
[----:B------:R-:W-:-:S13]  /*a810*/  ISETP.GT.U32.AND P0, PT, R2, 0x1ffffff, PT ;  /* 0x01ffffff0200780c */ /* 0x000fda0003f04070 */
[----:B------:R-:W-:Y:S05]  /*a820*/  @P0 BRA `(.L_x_38) ;  /* 0x0000000000140947 */ /* 0x000fea0003800000 */
[----:B------:R-:W-:Y:S02]  /*a830*/  MOV R3, R5 ;  /* 0x0000000500037202 */ /* 0x000fe40000000f00 */
[----:B------:R-:W-:-:S07]  /*a840*/  MOV R12, 0xa860 ;  /* 0x0000a860000c7802 */ /* 0x000fce0000000f00 */
[----:B------:R-:W-:Y:S05]  /*a850*/  CALL.REL.NOINC `($__internal_0_$__cuda_sm20_rcp_rn_f32_slowpath) ;  /* 0x0000002400c87944 */ /* 0x000fea0003c00000 */
[----:B------:R-:W-:Y:S01]  /*a860*/  MOV R10, R6 ;  /* 0x00000006000a7202 */ /* 0x000fe20000000f00 */
[----:B------:R-:W-:Y:S06]  /*a870*/  BRA `(.L_x_39) ;  /* 0x0000000000107947 */ /* 0x000fec0003800000 */
.L_x_38:
[----:B------:R-:W1:Y:S02]  /*a880*/  MUFU.RCP R10, R5 ;  /* 0x00000005000a7308 */ /* 0x000e640000001000 */
[----:B-1----:R-:W-:-:S04]  /*a890*/  FFMA R2, R5, R10, -1 ;  /* 0xbf80000005027423 */ /* 0x002fc8000000000a */
[----:B------:R-:W-:-:S04]  /*a8a0*/  FADD.FTZ R3, -R2, -RZ ;  /* 0x800000ff02037221 */ /* 0x000fc80000010100 */
[----:B------:R-:W-:-:S07]  /*a8b0*/  FFMA R10, R10, R3, R10 ;  /* 0x000000030a0a7223 */ /* 0x000fce000000000a */
.L_x_39:
[----:B------:R-:W-:Y:S05]  /*a8c0*/  BSYNC B1 ;  /* 0x0000000000017941 */ /* 0x000fea0003800000 */
.L_x_37:
[----:B------:R-:W-:Y:S01]  /*a8d0*/  FSETP.GEU.AND P0, PT, |R5|, 1.175494350822287508e-38, PT ;  /* 0x008000000500780b */ /* 0x000fe20003f0e200 */
[----:B------:R-:W-:-:S12]  /*a8e0*/  ULDC UR4, c[0x0][0x600] ;  /* 0x0001800000047ab9 */ /* 0x000fd80000000800 */
[----:B------:R-:W-:-:S04]  /*a8f0*/  @!P0 FMUL R5, R5, 16777216 ;  /* 0x4b80000005058820 */ /* 0x000fc80000400000 */
[----:B------:R-:W1:Y:S02]  /*a900*/  MUFU.LG2 R2, R5 ;  /* 0x0000000500027308 */ /* 0x000e640000000c00 */
[----:B-1----:R-:W-:-:S04]  /*a910*/  @!P0 FADD R2, R2, -24 ;  /* 0xc1c0000002028421 */ /* 0x002fc80000000000 */
[----:B------:R-:W-:-:S04]  /*a920*/  FMUL R11, R2, 0.69314718246459960938 ;  /* 0x3f317218020b7820 */ /* 0x000fc80000400000 */
[----:B------:R-:W-:-:S07]  /*a930*/  FFMA R11, R0, UR4, R11 ;  /* 0x00000004000b7c23 */ /* 0x000fce000800000b */
.L_x_36:
[----:B------:R-:W-:Y:S05]  /*a940*/  BSYNC B0 ;  /* 0x0000000000007941 */ /* 0x000fea0003800000 */
.L_x_35:
[----:B------:R-:W-:Y:S01]  /*a950*/  FSETP.NE.AND P0, PT, R14, -R17, PT ;  /* 0x800000110e00720b */ /* 0x000fe20003f05000 */
[----:B------:R-:W-:Y:S01]  /*a960*/  ULDC UR4, c[0x0][0x608] ;  /* 0x0001820000047ab9 */ /* 0x000fe20000000800 */
[----:B------:R-:W-:Y:S01]  /*a970*/  BSSY B0, `(.L_x_40) ;  /* 0x0000029000007945 */ /* 0x000fe20003800000 */
[----:B------:R-:W-:-:S04]  /*a980*/  FMUL R10, R10, UR4 ;  /* 0x000000040a0a7c20 */ /* 0x000fc80008400000 */
        /* <DEDUP_REMOVED lines=16> */
[----:B------:R-:W-:Y:S06]  /*aa90*/  @!P0 BRA `(.L_x_41) ;  /* 0x0000000000588947 */ /* 0x000fec0003800000 */
        /* <DEDUP_REMOVED lines=10> */
.L_x_43:
[----:B------:R-:W1:Y:S02]  /*ab40*/  MUFU.RCP R8, R7 ;  /* 0x0000000700087308 */ /* 0x000e640000001000 */
[----:B-1----:R-:W-:-:S04]  /*ab50*/  FFMA R0, R7, R8, -1 ;  /* 0xbf80000007007423 */ /* 0x002fc80000000008 */
[----:B------:R-:W-:-:S04]  /*ab60*/  FADD.FTZ R3, -R0, -RZ ;  /* 0x800000ff00037221 */ /* 0x000fc80000010100 */
[----:B------:R-:W-:-:S07]  /*ab70*/  FFMA R8, R8, R3, R8 ;  /* 0x0000000308087223 */ /* 0x000fce0000000008 */
.L_x_44:
[----:B------:R-:W-:Y:S05]  /*ab80*/  BSYNC B1 ;  /* 0x0000000000017941 */ /* 0x000fea0003800000 */
.L_x_42:
[----:B------:R-:W-:Y:S01]  /*ab90*/  FSETP.GEU.AND P0, PT, |R7|, 1.175494350822287508e-38, PT ;  /* 0x008000000700780b */ /* 0x000fe20003f0e200 */
[----:B------:R-:W-:-:S12]  /*aba0*/  ULDC UR4, c[0x0][0x600] ;  /* 0x0001800000047ab9 */ /* 0x000fd80000000800 */
[----:B------:R-:W-:-:S04]  /*abb0*/  @!P0 FMUL R7, R7, 16777216 ;  /* 0x4b80000007078820 */ /* 0x000fc80000400000 */
[----:B------:R-:W1:Y:S02]  /*abc0*/  MUFU.LG2 R0, R7 ;  /* 0x0000000700007308 */ /* 0x000e640000000c00 */
[----:B-1----:R-:W-:-:S04]  /*abd0*/  @!P0 FADD R0, R0, -24 ;  /* 0xc1c0000000008421 */ /* 0x002fc80000000000 */
[----:B------:R-:W-:-:S04]  /*abe0*/  FMUL R9, R0, 0.69314718246459960938 ;  /* 0x3f31721800097820 */ /* 0x000fc80000400000 */
[----:B------:R-:W-:-:S07]  /*abf0*/  FFMA R9, R4, UR4, R9 ;  /* 0x0000000404097c23 */ /* 0x000fce0008000009 */
.L_x_41:
[----:B------:R-:W-:Y:S05]  /*ac00*/  BSYNC B0 ;  /* 0x0000000000007941 */ /* 0x000fea0003800000 */
.L_x_40:
[----:B------:R-:W-:Y:S01]  /*ac10*/  UIADD3 UR4, UR37, -0x1, URZ ;  /* 0xffffffff25047890 */ /* 0x000fe2000fffe03f */
[----:B------:R-:W1:Y:S01]  /*ac20*/  S2R R2, SR_TID.X ;  /* 0x0000000000027919 */ /* 0x000e620000002100 */
[----:B------:R-:W-:Y:S01]  /*ac30*/  ULDC UR5, c[0x0][0x608] ;  /* 0x0001820000057ab9 */ /* 0x000fe20000000800 */
[----:B------:R-:W-:Y:S01]  /*ac40*/  ULDC.64 UR8, c[0x0][0x208] ;  /* 0x0000820000087ab9 */ /* 0x000fe20000000a00 */
[----:B------:R-:W-:Y:S02]  /*ac50*/  FMUL R8, R8, UR5 ;  /* 0x0000000508087c20 */ /* 0x000fe40008400000 */
[----:B------:R-:W-:Y:S01]  /*ac60*/  ISETP.NE.AND P0, PT, RZ, UR4, PT ;  /* 0x00000004ff007c0c */ /* 0x000fe2000bf05270 */
[----:B------:R-:W-:-:S03]  /*ac70*/  ULEA UR4, UR37, UR36, 0x3 ;  /* 0x0000002425047291 */ /* 0x000fc6000f8e183f */
[----:B------:R-:W-:-:S04]  /*ac80*/  SEL R0, RZ, 0x1, P0 ;  /* 0x00000001ff007807 */ /* 0x000fc80000000000 */
[----:B------:R-:W-:-:S04]  /*ac90*/  SHF.L.U32 R0, R0, 0x1f, RZ ;  /* 0x0000001f00007819 */ /* 0x000fc800000006ff */
[----:B------:R-:W2:Y:S01]  /*aca0*/  SYNCS.PHASECHK.TRANS64.TRYWAIT P0, [UR4+0x2c098], R0 ;  /* 0x02c09800ff0075a7 */ /* 0x000ea20008000144 */
[C---:B-1----:R-:W-:Y:S02]  /*acb0*/  LOP3.LUT P1, RZ, R2.reuse, 0x3, RZ, 0xc0, !PT ;  /* 0x0000000302ff7812 */ /* 0x042fe4000782c0ff */
[----:B------:R-:W-:Y:S01]  /*acc0*/  LOP3.LUT R16, R2, 0x7f, RZ, 0xc0, !PT ;  /* 0x0000007f02107812 */ /* 0x000fe200078ec0ff */
[----:B--2---:R-:W-:Y:S10]  /*acd0*/  @!P0 BRA `(.L_x_45) ;  /* 0x0000002000188947 */ /* 0x004ff40003800000 */
.L_x_94:
[----:B------:R-:W-:Y:S01]  /*ace0*/  USHF.L.U32 UR42, UR42, 0x6, URZ ;  /* 0x000000062a2a7899 */ /* 0x000fe2000800063f */
[----:B------:R-:W-:Y:S01]  /*acf0*/  BSSY B0, `(.L_x_46) ;  /* 0x0000018000007945 */ /* 0x000fe20003800000 */
[----:B------:R-:W-:-:S03]  /*ad00*/  SHF.R.U32.HI R17, RZ, 0x5, R16 ;  /* 0x00000005ff117819 */ /* 0x000fc60000011610 */
[----:B------:R-:W-:Y:S07]  /*ad10*/  @P1 BRA `(.L_x_47) ;  /* 0x0000000000541947 */ /* 0x000fee0003800000 */
[----:B------:R-:W2:Y:S01]  /*ad20*/  S2UR UR4, SR_CTAID.Y ;  /* 0x00000000000479c3 */ /* 0x000ea20000002600 */
[----:B-1----:R-:W-:Y:S01]  /*ad30*/  SHF.R.U32.HI R0, RZ, 0x2, R2 ;  /* 0x00000002ff007819 */ /* 0x002fe20000011602 */
[----:B------:R-:W-:Y:S01]  /*ad40*/  ULDC.64 UR6, c[0x0][0x688] ;  /* 0x0001a20000067ab9 */ /* 0x000fe20000000a00 */
[----:B------:R-:W-:Y:S02]  /*ad50*/  SHF.L.U32 R3, R17, 0x4, RZ ;  /* 0x0000000411037819 */ /* 0x000fe400000006ff */
[----:B------:R-:W-:-:S03]  /*ad60*/  LOP3.LUT R0, R0, 0x7, RZ, 0xc0, !PT ;  /* 0x0000000700007812 */ /* 0x000fc600078ec0ff */
[----:B------:R-:W1:Y:S01]  /*ad70*/  S2UR UR5, SR_CTAID.Z ;  /* 0x00000000000579c3 */ /* 0x000e620000002700 */
[----:B------:R-:W-:-:S04]  /*ad80*/  LOP3.LUT R0, R3, 0xfffffff0, R0, 0xe2, !PT ;  /* 0xfffffff003007812 */ /* 0x000fc800078ee200 */
[----:B------:R-:W-:-:S04]  /*ad90*/  IADD3 R3, R0, UR42, RZ ;  /* 0x0000002a00037c10 */ /* 0x000fc8000fffe0ff */
[----:B------:R-:W-:Y:S01]  /*ada0*/  IADD3 R2, R3, 0x8, RZ ;  /* 0x0000000803027810 */ /* 0x000fe20007ffe0ff */
[----:B--2---:R-:W-:-:S04]  /*adb0*/  UIMAD UR4, UR4, UR6, UR42 ;  /* 0x00000006040472a4 */ /* 0x004fc8000f8e022a */
[----:B-1----:R-:W-:-:S03]  /*adc0*/  UIMAD UR4, UR5, UR7, UR4 ;  /* 0x00000007050472a4 */ /* 0x002fc6000f8e0204 */
[----:B------:R-:W-:Y:S02]  /*add0*/  ULDC UR5, c[0x0][0x288] ;  /* 0x0000a20000057ab9 */ /* 0x000fe40000000800 */
[----:B------:R-:W-:Y:S02]  /*ade0*/  ISETP.GE.U32.AND P0, PT, R3, UR5, PT ;  /* 0x0000000503007c0c */ /* 0x000fe4000bf06070 */
[----:B------:R-:W-:Y:S02]  /*adf0*/  IADD3 R0, P2, R0, UR4, RZ ;  /* 0x0000000400007c10 */ /* 0x000fe4000ff5e0ff */
[----:B------:R-:W-:Y:S01]  /*ae00*/  ISETP.GE.U32.AND P1, PT, R2, UR5, PT ;  /* 0x0000000502007c0c */ /* 0x000fe2000bf26070 */
[----:B------:R-:W-:Y:S01]  /*ae10*/  ULDC.64 UR4, c[0x0][0x680] ;  /* 0x0001a00000047ab9 */ /* 0x000fe20000000a00 */
[----:B------:R-:W-:Y:S02]  /*ae20*/  IADD3.X R3, RZ, RZ, RZ, P2, !PT ;  /* 0x000000ffff037210 */ /* 0x000fe400017fe4ff */
[----:B------:R-:W-:-:S04]  /*ae30*/  LEA R2, P2, R0, UR4, 0x2 ;  /* 0x0000000400027c11 */ /* 0x000fc8000f8410ff */
[----:B------:R-:W-:-:S05]  /*ae40*/  LEA.HI.X R3, R0, UR5, R3, 0x2, P2 ;  /* 0x0000000500037c11 */ /* 0x000fca00090f1403 */
[----:B------:R2:W-:Y:S04]  /*ae50*/  @!P0 STG.E desc[UR8][R2.64], R11 ;  /* 0x0000000b02008986 */ /* 0x0005e8000c101908 */
[----:B------:R2:W-:Y:S02]  /*ae60*/  @!P1 STG.E desc[UR8][R2.64+0x20], R9 ;  /* 0x0000200902009986 */ /* 0x0005e4000c101908 */
.L_x_47:
[----:B------:R-:W-:Y:S05]  /*ae70*/  BSYNC B0 ;  /* 0x0000000000007941 */ /* 0x000fea0003800000 */
.L_x_46:
[----:B------:R-:W-:Y:S01]  /*ae80*/  ULDC.64 UR4, c[0x0][0x730] ;  /* 0x0001cc0000047ab9 */ /* 0x000fe20000000a00 */
[-C--:B------:R-:W-:Y:S01]  /*ae90*/  FMUL R154, R154, R8.reuse ;  /* 0x000000089a9a7220 */ /* 0x080fe20000400000 */
[----:B------:R-:W-:Y:S01]  /*aea0*/  ISETP.NE.U32.AND P0, PT, RZ, UR4, PT ;  /* 0x00000004ff007c0c */ /* 0x000fe2000bf05070 */
[-C--:B------:R-:W-:Y:S01]  /*aeb0*/  FMUL R38, R155, R8.reuse ;  /* 0x000000089b267220 */ /* 0x080fe20000400000 */
[-C--:B------:R-:W-:Y:S01]  /*aec0*/  FMUL R158, R158, R8.reuse ;  /* 0x000000089e9e7220 */ /* 0x080fe20000400000 */
[-C--:B------:R-:W-:Y:S01]  /*aed0*/  FMUL R40, R159, R8.reuse ;  /* 0x000000089f287220 */ /* 0x080fe20000400000 */
[----:B------:R-:W-:Y:S01]  /*aee0*/  ISETP.NE.AND.EX P0, PT, RZ, UR5, PT, P0 ;  /* 0x00000005ff007c0c */ /* 0x000fe2000bf05300 */
        /* <DEDUP_REMOVED lines=12> */
[----:B------:R-:W-:Y:S06]  /*afb0*/  @P0 BRA `(.L_x_48) ;  /* 0x0000000000200947 */ /* 0x000fec0003800000 */
[----:B------:R-:W-:Y:S02]  /*afc0*/  ULDC.64 UR4, c[0x0][0x728] ;  /* 0x0001ca0000047ab9 */ /* 0x000fe40000000a00 */
[----:B------:R-:W-:-:S04]  /*afd0*/  ISETP.NE.U32.AND P0, PT, RZ, UR4, PT ;  /* 0x00000004ff007c0c */ /* 0x000fc8000bf05070 */
[----:B------:R-:W-:-:S13]  /*afe0*/  ISETP.NE.AND.EX P0, PT, RZ, UR5, PT, P0 ;  /* 0x00000005ff007c0c */ /* 0x000fda000bf05300 */
[----:B------:R-:W-:Y:S05]  /*aff0*/  @!P0 BRA `(.L_x_49) ;  /* 0x00000000000c8947 */ /* 0x000fea0003800000 */
[----:B-12---:R-:W1:Y:S02]  /*b000*/  LDC.64 R2, c[0x0][0x728] ;  /* 0x0001ca00ff027b82 */ /* 0x006e640000000a00 */
[----:B-1----:R4:W5:Y:S01]  /*b010*/  LDG.E R2, desc[UR8][R2.64] ;  /* 0x0000000802027981 */ /* 0x002962000c1e1900 */
[----:B------:R-:W-:Y:S05]  /*b020*/  BRA `(.L_x_48) ;  /* 0x0000000000047947 */ /* 0x000fea0003800000 */
.L_x_49:
[----:B--2---:R-:W3:Y:S02]  /*b030*/  LDC R2, c[0x0][0x720] ;  /* 0x0001c800ff027b82 */ /* 0x004ee40000000800 */
.L_x_48:
[----:B-1----:R-:W-:Y:S02]  /*b040*/  MOV R0, RZ ;  /* 0x000000ff00007202 */ /* 0x002fe40000000f00 */
[----:B---3-5:R-:W-:Y:S02]  /*b050*/  MOV R35, R2 ;  /* 0x0000000200237202 */ /* 0x028fe40000000f00 */
[----:B------:R-:W-:-:S13]  /*b060*/  LOP3.LUT P0, RZ, R0, 0x1bf, RZ, 0xc0, !PT ;  /* 0x000001bf00ff7812 */ /* 0x000fda000780c0ff */
[----:B------:R-:W-:Y:S05]  /*b070*/  @!P0 BRA `(.L_x_50) ;  /* 0x0000000000408947 */ /* 0x000fea0003800000 */
[----:B------:R-:W-:Y:S01]  /*b080*/  MOV R0, 0x0 ;  /* 0x0000000000007802 */ /* 0x000fe20000000f00 */
[----:B------:R-:W-:Y:S01]  /*b090*/  ULDC.64 UR4, c[0x4][0x68] ;  /* 0x01001a0000047ab9 */ /* 0x000fe20000000a00 */
[----:B------:R-:W-:Y:S01]  /*b0a0*/  ULDC.64 UR6, c[0x4][0x8] ;  /* 0x0100020000067ab9 */ /* 0x000fe20000000a00 */
[----:B------:R-:W-:Y:S01]  /*b0b0*/  MOV R4, UR4 ;  /* 0x0000000400047c02 */ /* 0x000fe20008000f00 */
[----:B--2-4-:R1:W2:Y:S01]  /*b0c0*/  LDC.64 R2, c[0x4][R0] ;  /* 0x0100000000027b82 */ /* 0x0142a20000000a00 */
[----:B------:R-:W-:Y:S01]  /*b0d0*/  MOV R5, UR5 ;  /* 0x0000000500057c02 */ /* 0x000fe20008000f00 */
[----:B------:R-:W-:Y:S01]  /*b0e0*/  ULDC.64 UR4, c[0x4][0x70] ;  /* 0x01001c0000047ab9 */ /* 0x000fe20000000a00 */
[----:B------:R-:W-:Y:S02]  /*b0f0*/  MOV R10, UR6 ;  /* 0x00000006000a7c02 */ /* 0x000fe40008000f00 */
[----:B------:R-:W-:Y:S02]  /*b100*/  MOV R6, UR4 ;  /* 0x0000000400067c02 */ /* 0x000fe40008000f00 */
[----:B------:R-:W-:-:S02]  /*b110*/  MOV R7, UR5 ;  /* 0x0000000500077c02 */ /* 0x000fc40008000f00 */
[----:B------:R-:W-:Y:S02]  /*b120*/  MOV R11, UR7 ;  /* 0x00000007000b7c02 */ /* 0x000fe40008000f00 */
[----:B------:R-:W-:Y:S02]  /*b130*/  MOV R8, 0x70 ;  /* 0x0000007000087802 */ /* 0x000fe40000000f00 */
[----:B------:R-:W-:Y:S02]  /*b140*/  MOV R12, 0x1 ;  /* 0x00000001000c7802 */ /* 0x000fe40000000f00 */
[----:B-1----:R-:W-:-:S07]  /*b150*/  MOV R13, RZ ;  /* 0x000000ff000d7202 */ /* 0x002fce0000000f00 */
[----:B------:R-:W-:-:S07]  /*b160*/  LEPC R20, `(.L_x_50) ;  /* 0x000000001014794e */ /* 0x000fce0000000000 */
[----:B--2---:R-:W-:Y:S05]  /*b170*/  CALL.ABS.NOINC R2 ;  /* 0x0000000002007343 */ /* 0x004fea0003c00000 */
.L_x_50:
[----:B------:R-:W-:Y:S01]  /*b180*/  UIADD3 UR4, UR37, -0x1, URZ ;  /* 0xffffffff25047890 */ /* 0x000fe2000fffe03f */
[----:B------:R-:W-:-:S05]  /*b190*/  MOV R18, UR36 ;  /* 0x0000002400127c02 */ /* 0x000fca0008000f00 */
[----:B--2-4-:R-:W-:-:S05]  /*b1a0*/  MOV R3, UR4 ;  /* 0x0000000400037c02 */ /* 0x014fca0008000f00 */
[----:B------:R-:W-:-:S05]  /*b1b0*/  IMAD R18, R3, 0x2200, R18 ;  /* 0x0000220003127824 */ /* 0x000fca00078e0212 */
[----:B------:R-:W-:-:S13]  /*b1c0*/  LOP3.LUT P0, RZ, R18, 0x1b0, RZ, 0xc0, !PT ;  /* 0x000001b012ff7812 */ /* 0x000fda000780c0ff */
[----:B------:R-:W-:Y:S05]  /*b1d0*/  @!P0 BRA `(.L_x_51) ;  /* 0x0000000000408947 */ /* 0x000fea0003800000 */
[----:B------:R-:W-:Y:S01]  /*b1e0*/  MOV R0, 0x0 ;  /* 0x0000000000007802 */ /* 0x000fe20000000f00 */
[----:B------:R-:W-:Y:S01]  /*b1f0*/  ULDC.64 UR4, c[0x4][0x68] ;  /* 0x01001a0000047ab9 */ /* 0x000fe20000000a00 */
[----:B------:R-:W-:Y:S01]  /*b200*/  ULDC.64 UR6, c[0x4][0x8] ;  /* 0x0100020000067ab9 */ /* 0x000fe20000000a00 */
[----:B------:R-:W-:Y:S01]  /*b210*/  MOV R4, UR4 ;  /* 0x0000000400047c02 */ /* 0x000fe20008000f00 */
[----:B------:R1:W2:Y:S01]  /*b220*/  LDC.64 R2, c[0x4][R0] ;  /* 0x0100000000027b82 */ /* 0x0002a20000000a00 */
        /* <DEDUP_REMOVED lines=11> */
.L_x_51:
[----:B------:R-:W1:Y:S01]  /*b2e0*/  S2R R5, SR_TID.X ;  /* 0x0000000000057919 */ /* 0x000e620000002100 */
[----:B------:R-:W-:Y:S01]  /*b2f0*/  ULDC.64 UR4, c[0x0][0x730] ;  /* 0x0001cc0000047ab9 */ /* 0x000fe20000000a00 */
[----:B------:R-:W-:Y:S02]  /*b300*/  IADD3 R16, R16, 0x1f, RZ ;  /* 0x0000001f10107810 */ /* 0x000fe40007ffe0ff */
[----:B------:R-:W-:Y:S02]  /*b310*/  ISETP.NE.U32.AND P0, PT, RZ, UR4, PT ;  /* 0x00000004ff007c0c */ /* 0x000fe4000bf05070 */
[----:B------:R-:W-:Y:S02]  /*b320*/  ISETP.GT.U32.AND P1, PT, R16, 0x3e, PT ;  /* 0x0000003e1000780c */ /* 0x000fe40003f24070 */
[----:B------:R-:W-:-:S13]  /*b330*/  ISETP.NE.AND.EX P0, PT, RZ, UR5, PT, P0 ;  /* 0x00000005ff007c0c */ /* 0x000fda000bf05300 */
[----:B------:R-:W2:Y:S01]  /*b340*/  @P0 LDC R35, c[0x0][0x720] ;  /* 0x0001c800ff230b82 */ /* 0x000ea20000000800 */
[C---:B-1----:R-:W-:Y:S02]  /*b350*/  SHF.L.U32 R0, R5.reuse, 0x5, RZ ;  /* 0x0000000505007819 */ /* 0x042fe400000006ff */
[----:B------:R-:W-:Y:S02]  /*b360*/  SHF.R.U32.HI R3, RZ, 0x1, R5 ;  /* 0x00000001ff037819 */ /* 0x000fe40000011605 */
[C---:B------:R-:W-:Y:S02]  /*b370*/  LOP3.LUT R2, R0.reuse, 0xc0, RZ, 0xc0, !PT ;  /* 0x000000c000027812 */ /* 0x040fe400078ec0ff */
[----:B------:R-:W-:Y:S02]  /*b380*/  LOP3.LUT R4, R0, 0x20, RZ, 0xc0, !PT ;  /* 0x0000002000047812 */ /* 0x000fe400078ec0ff */
[----:B------:R-:W-:Y:S02]  /*b390*/  LOP3.LUT R2, R2, 0x8, R3, 0xf8, !PT ;  /* 0x0000000802027812 */ /* 0x000fe400078ef803 */
[----:B------:R-:W-:-:S02]  /*b3a0*/  SHF.L.U32 R3, R5, 0x2, RZ ;  /* 0x0000000205037819 */ /* 0x000fc400000006ff */
[----:B------:R-:W-:Y:S01]  /*b3b0*/  LEA R4, R17, R4, 0x9 ;  /* 0x0000000411047211 */ /* 0x000fe200078e48ff */
[-C--:B--2---:R-:W-:Y:S01]  /*b3c0*/  FMUL R9, R24, R35.reuse ;  /* 0x0000002318097220 */ /* 0x084fe20000400000 */
[----:B------:R-:W-:Y:S01]  /*b3d0*/  LOP3.LUT R3, R2, 0x18, R3, 0x78, !PT ;  /* 0x0000001802037812 */ /* 0x000fe200078e7803 */
[-C--:B------:R-:W-:Y:S01]  /*b3e0*/  FMUL R16, R30, R35.reuse ;  /* 0x000000231e107220 */ /* 0x080fe20000400000 */
[----:B------:R-:W-:Y:S01]  /*b3f0*/  LOP3.LUT R0, R0, 0x100, RZ, 0xc0, !PT ;  /* 0x0000010000007812 */ /* 0x000fe200078ec0ff */
[-C--:B------:R-:W-:Y:S01]  /*b400*/  FMUL R6, R158, R35.reuse ;  /* 0x000000239e067220 */ /* 0x080fe20000400000 */
[----:B------:R-:W-:Y:S01]  /*b410*/  LOP3.LUT P0, RZ, R5, 0x4, RZ, 0xc0, !PT ;  /* 0x0000000405ff7812 */ /* 0x000fe2000780c0ff */
[-C--:B------:R-:W-:Y:S01]  /*b420*/  FMUL R5, R22, R35.reuse ;  /* 0x0000002316057220 */ /* 0x080fe20000400000 */
[----:B------:R-:W-:Y:S01]  /*b430*/  IADD3 R3, R3, R4, R0 ;  /* 0x0000000403037210 */ /* 0x000fe20007ffe000 */
        /* <DEDUP_REMOVED lines=14> */
[----:B------:R-:W-:Y:S01]  /*b520*/  F2FP.F16.F32.PACK_AB R36, R5, R0 ;  /* 0x000000000524723e */ /* 0x000fe200000000ff */
[-C--:B------:R-:W-:Y:S01]  /*b530*/  FMUL R22, R32, R35.reuse ;  /* 0x0000002320167220 */ /* 0x080fe20000400000 */
[----:B------:R-:W-:Y:S01]  /*b540*/  MOV R0, 0x10 ;  /* 0x0000001000007802 */ /* 0x000fe20000000f00 */
[-C--:B------:R-:W-:Y:S01]  /*b550*/  FMUL R21, R168, R35.reuse ;  /* 0x00000023a8157220 */ /* 0x080fe20000400000 */
[----:B------:R-:W-:Y:S01]  /*b560*/  F2FP.F16.F32.PACK_AB R38, R9, R4 ;  /* 0x000000040926723e */ /* 0x000fe200000000ff */
        /* <DEDUP_REMOVED lines=12> */
[----:B------:R-:W-:Y:S01]  /*b630*/  FMUL R35, R182, R35 ;  /* 0x00000023b6237220 */ /* 0x000fe20000400000 */
[----:B------:R-:W-:-:S02]  /*b640*/  F2FP.F16.F32.PACK_AB R9, R15, R10 ;  /* 0x0000000a0f09723e */ /* 0x000fc400000000ff */
[----:B------:R-:W-:Y:S02]  /*b650*/  F2FP.F16.F32.PACK_AB R37, R7, R2 ;  /* 0x000000020725723e */ /* 0x000fe400000000ff */
[----:B------:R-:W-:Y:S02]  /*b660*/  F2FP.F16.F32.PACK_AB R8, R13, R8 ;  /* 0x000000080d08723e */ /* 0x000fe400000000ff */
[----:B------:R-:W-:Y:S02]  /*b670*/  F2FP.F16.F32.PACK_AB R10, R17, R12 ;  /* 0x0000000c110a723e */ /* 0x000fe400000000ff */
[----:B------:R-:W-:Y:S02]  /*b680*/  F2FP.F16.F32.PACK_AB R11, R19, R14 ;  /* 0x0000000e130b723e */ /* 0x000fe400000000ff */
[----:B------:R-:W-:Y:S02]  /*b690*/  SEL R0, R0, 0xfffffff0, !P0 ;  /* 0xfffffff000007807 */ /* 0x000fe40004000000 */
[----:B------:R-:W-:Y:S01]  /*b6a0*/  LEA R3, R3, R18, 0x1 ;  /* 0x0000001203037211 */ /* 0x000fe200078e08ff */
[----:B------:R-:W-:Y:S06]  /*b6b0*/  @P1 BRA `(.L_x_52) ;  /* 0x0000000000041947 */ /* 0x000fec0003800000 */
[----:B------:R-:W-:-:S04]  /*b6c0*/  DEPBAR.LE SB0, 0x1 ;  /* 0x000080400000791a */ /* 0x000fc80000000000 */
.L_x_52:
[----:B------:R-:W-:Y:S05]  /*b6d0*/  WARPSYNC.ALL ;  /* 0x0000000000007948 */ /* 0x000fea0003800000 */
[----:B------:R-:W-:Y:S01]  /*b6e0*/  BAR.SYNC.DEFER_BLOCKING 0x1, 0x80 ;  /* 0x0042000000007b1d */ /* 0x000fe20000010000 */
[----:B------:R-:W-:Y:S02]  /*b6f0*/  LEA R0, R0, R3, 0x1 ;  /* 0x0000000300007211 */ /* 0x000fe400078e08ff */
[----:B------:R-:W-:Y:S02]  /*b700*/  F2FP.F16.F32.PACK_AB R4, R16, R21 ;  /* 0x000000151004723e */ /* 0x000fe400000000ff */
[----:B------:R-:W-:Y:S01]  /*b710*/  F2FP.F16.F32.PACK_AB R5, R20, R23 ;  /* 0x000000171405723e */ /* 0x000fe200000000ff */
[----:B------:R-:W-:Y:S01]  /*b720*/  BSSY B0, `(.L_x_53) ;  /* 0x000001b000007945 */ /* 0x000fe20003800000 */
[----:B------:R-:W-:-:S02]  /*b730*/  F2FP.F16.F32.PACK_AB R6, R22, R25 ;  /* 0x000000191606723e */ /* 0x000fc400000000ff */
[----:B------:R-:W-:Y:S02]  /*b740*/  F2FP.F16.F32.PACK_AB R7, R24, R27 ;  /* 0x0000001b1807723e */ /* 0x000fe400000000ff */
[----:B------:R-:W-:Y:S02]  /*b750*/  F2FP.F16.F32.PACK_AB R12, R26, R29 ;  /* 0x0000001d1a0c723e */ /* 0x000fe400000000ff */
[----:B------:R-:W-:Y:S02]  /*b760*/  F2FP.F16.F32.PACK_AB R13, R28, R31 ;  /* 0x0000001f1c0d723e */ /* 0x000fe400000000ff */
[----:B------:R-:W-:Y:S02]  /*b770*/  F2FP.F16.F32.PACK_AB R14, R30, R33 ;  /* 0x000000211e0e723e */ /* 0x000fe400000000ff */
[----:B------:R-:W-:Y:S01]  /*b780*/  F2FP.F16.F32.PACK_AB R15, R32, R35 ;  /* 0x00000023200f723e */ /* 0x000fe200000000ff */
[----:B------:R1:W-:Y:S04]  /*b790*/  STSM.16.M88.4 [R3], R36 ;  /* 0x0000002403007844 */ /* 0x0003e80000000200 */
[----:B------:R1:W-:Y:S01]  /*b7a0*/  STSM.16.M88.4 [R0], R8 ;  /* 0x0000000800007844 */ /* 0x0003e20000000200 */
[----:B------:R-:W-:Y:S01]  /*b7b0*/  @!PT LDS RZ, [RZ] ;  /* 0x00000000fffff984 */ /* 0x000fe20000000800 */
[----:B------:R-:W-:Y:S01]  /*b7c0*/  @!PT LDS RZ, [RZ] ;  /* 0x00000000fffff984 */ /* 0x000fe20000000800 */
[----:B------:R-:W-:Y:S01]  /*b7d0*/  @!PT LDS RZ, [RZ] ;  /* 0x00000000fffff984 */ /* 0x000fe20000000800 */
[----:B------:R-:W-:Y:S01]  /*b7e0*/  @!PT LDS RZ, [RZ] ;  /* 0x00000000fffff984 */ /* 0x000fe20000000800 */
[----:B------:R2:W-:Y:S06]  /*b7f0*/  MEMBAR.ALL.CTA ;  /* 0x0000000000007992 */ /* 0x0005ec0000008000 */
[----:B--2---:R-:W2:Y:S02]  /*b800*/  FENCE.VIEW.ASYNC.S ;  /* 0x00000000000073c6 */ /* 0x004ea40000000000 */
[----:B--2---:R-:W-:Y:S06]  /*b810*/  BAR.SYNC.DEFER_BLOCKING 0x1, 0x80 ;  /* 0x0042000000007b1d */ /* 0x004fec0000010000 */
[----:B------:R-:W-:Y:S05]  /*b820*/  @P1 BRA `(.L_x_54) ;  /* 0x0000000000281947 */ /* 0x000fea0003800000 */
[----:B------:R-:W-:Y:S01]  /*b830*/  S2UR UR44, SR_CTAID.Z ;  /* 0x00000000002c79c3 */ /* 0x000fe20000002700 */
[----:B------:R-:W-:Y:S01]  /*b840*/  ULDC.64 UR4, c[0x0][0x198] ;  /* 0x0000660000047ab9 */ /* 0x000fe20000000a00 */
[----:B------:R-:W-:Y:S01]  /*b850*/  R2UR UR40, R18 ;  /* 0x00000000122872ca */ /* 0x000fe200000e0000 */
[----:B------:R-:W-:Y:S01]  /*b860*/  UIADD3 UR4, UP0, UR4, 0x670, URZ ;  /* 0x0000067004047890 */ /* 0x000fe2000ff1e03f */
[----:B------:R-:W-:-:S03]  /*b870*/  UMOV UR41, URZ ;  /* 0x0000003f00297c82 */ /* 0x000fc60008000000 */
[----:B------:R-:W-:Y:S01]  /*b880*/  UIADD3.X UR5, URZ, UR5, URZ, UP0, !UPT ;  /* 0x000000053f057290 */ /* 0x000fe200087fe43f */
[----:B------:R-:W2:Y:S08]  /*b890*/  S2UR UR43, SR_CTAID.Y ;  /* 0x00000000002b79c3 */ /* 0x000eb00000002600 */
[----:B--2---:R2:W-:Y:S01]  /*b8a0*/  UTMASTG.4D [UR40], [UR4] ;  /* 0x00000028040073b5 */ /* 0x0045e20008018000 */
[----:B------:R0:W-:Y:S01]  /*b8b0*/  UTMACMDFLUSH ;  /* 0x00000000000079b7 */ /* 0x0001e20000000000 */
[----:B--2---:R-:W-:-:S04]  /*b8c0*/  DEPBAR.LE SB0, 0x1 ;  /* 0x000080400000791a */ /* 0x004fc80000000000 */
.L_x_54:
[----:B------:R-:W-:Y:S05]  /*b8d0*/  BSYNC B0 ;  /* 0x0000000000007941 */ /* 0x000fea0003800000 */
.L_x_53:
[----:B------:R-:W-:Y:S06]  /*b8e0*/  BAR.SYNC.DEFER_BLOCKING 0x1, 0x80 ;  /* 0x0042000000007b1d */ /* 0x000fec0000010000 */
[----:B------:R-:W-:Y:S01]  /*b8f0*/  BSSY B0, `(.L_x_55) ;  /* 0x0000015000007945 */ /* 0x000fe20003800000 */
[----:B------:R2:W-:Y:S04]  /*b900*/  STSM.16.M88.4 [R3+0x1000], R4 ;  /* 0x0010000403007844 */ /* 0x0005e80000000200 */
[----:B------:R2:W-:Y:S01]  /*b910*/  STSM.16.M88.4 [R0+0x1000], R12 ;  /* 0x0010000c00007844 */ /* 0x0005e20000000200 */
[----:B------:R-:W-:Y:S01]  /*b920*/  @!PT LDS RZ, [RZ] ;  /* 0x00000000fffff984 */ /* 0x000fe20000000800 */
[----:B------:R-:W-:Y:S01]  /*b930*/  @!PT LDS RZ, [RZ] ;  /* 0x00000000fffff984 */ /* 0x000fe20000000800 */
[----:B------:R-:W-:Y:S01]  /*b940*/  @!PT LDS RZ, [RZ] ;  /* 0x00000000fffff984 */ /* 0x000fe20000000800 */
[----:B------:R-:W-:Y:S01]  /*b950*/  @!PT LDS RZ, [RZ] ;  /* 0x00000000fffff984 */ /* 0x000fe20000000800 */
[----:B------:R3:W-:Y:S06]  /*b960*/  MEMBAR.ALL.CTA ;  /* 0x0000000000007992 */ /* 0x0007ec0000008000 */
[----:B---3--:R-:W3:Y:S02]  /*b970*/  FENCE.VIEW.ASYNC.S ;  /* 0x00000000000073c6 */ /* 0x008ee40000000000 */
[----:B---3--:R-:W-:Y:S06]  /*b980*/  BAR.SYNC.DEFER_BLOCKING 0x1, 0x80 ;  /* 0x0042000000007b1d */ /* 0x008fec0000010000 */
[----:B------:R-:W-:Y:S05]  /*b990*/  @P1 BRA `(.L_x_56) ;  /* 0x0000000000281947 */ /* 0x000fea0003800000 */
[----:B------:R-:W-:Y:S01]  /*b9a0*/  S2UR UR44, SR_CTAID.Z ;  /* 0x00000000002c79c3 */ /* 0x000fe20000002700 */
[----:B------:R-:W-:Y:S01]  /*b9b0*/  R2UR UR40, R18 ;  /* 0x00000000122872ca */ /* 0x000fe200000e0000 */
[----:B------:R-:W-:Y:S01]  /*b9c0*/  ULDC.64 UR4, c[0x0][0x198] ;  /* 0x0000660000047ab9 */ /* 0x000fe20000000a00 */
[----:B------:R-:W-:Y:S01]  /*b9d0*/  UMOV UR41, 0x20 ;  /* 0x0000002000297882 */ /* 0x000fe20000000000 */
[----:B------:R-:W-:-:S04]  /*b9e0*/  UIADD3 UR4, UP0, UR4, 0x670, URZ ;  /* 0x0000067004047890 */ /* 0x000fc8000ff1e03f */
[----:B------:R-:W3:Y:S01]  /*b9f0*/  S2UR UR43, SR_CTAID.Y ;  /* 0x00000000002b79c3 */ /* 0x000ee20000002600 */
[----:B------:R-:W-:-:S05]  /*ba00*/  UIADD3.X UR5, URZ, UR5, URZ, UP0, !UPT ;  /* 0x000000053f057290 */ /* 0x000fca00087fe43f */
[----:B------:R-:W-:-:S09]  /*ba10*/  UIADD3 UR40, UR40, 0x1000, URZ ;  /* 0x0000100028287890 */ /* 0x000fd2000fffe03f */
[----:B---3--:R3:W-:Y:S02]  /*ba20*/  UTMASTG.4D [UR40], [UR4] ;  /* 0x00000028040073b5 */ /* 0x0087e40008018000 */
[----:B---3--:R0:W-:Y:S02]  /*ba30*/  UTMACMDFLUSH ;  /* 0x00000000000079b7 */ /* 0x0081e40000000000 */
.L_x_56:
[----:B------:R-:W-:Y:S05]  /*ba40*/  BSYNC B0 ;  /* 0x0000000000007941 */ /* 0x000fea0003800000 */
.L_x_55:
[----:B------:R-:W-:Y:S01]  /*ba50*/  UIADD3 UR37, UR37, -0x1, URZ ;  /* 0xffffffff25257890 */ /* 0x000fe2000fffe03f */
[----:B------:R-:W-:-:S04]  /*ba60*/  DEPBAR.LE SB0, 0x0 ;  /* 0x000080000000791a */ /* 0x000fc80000000000 */
[----:B------:R-:W-:-:S04]  /*ba70*/  USHF.L.U32 UR4, UR37, 0x3, URZ ;  /* 0x0000000325047899 */ /* 0x000fc8000800063f */
[----:B------:R-:W-:-:S04]  /*ba80*/  ULOP3.LUT UR4, UR4, 0x8, URZ, 0xe2, !UPT ;  /* 0x0000000804047892 */ /* 0x000fc8000f8ee23f */
[----:B------:R-:W-:-:S06]  /*ba90*/  ULOP3.LUT UR4, UR4, 0x18, URZ, 0x3c, !UPT ;  /* 0x0000001804047892 */ /* 0x000fcc000f8e3c3f */
[----:B-12---:R-:W-:-:S04]  /*baa0*/  MOV R0, UR4 ;  /* 0x0000000400007c02 */ /* 0x006fc80008000f00 */
[----:B------:R-:W-:Y:S01]  /*bab0*/  SYNCS.ARRIVE.TRANS64.A1T0 RZ, [R0+UR36+0x2c090], RZ ;  /* 0x02c090ff00ff79a7 */ /* 0x000fe20008100024 */
[----:B------:R-:W-:Y:S05]  /*bac0*/  EXIT ;  /* 0x000000000000794d */ /* 0x000fea0003800000 */
.L_x_6:
[----:B------:R-:W-:-:S08]  /*bad0*/  UISETP.NE.AND UP0, UPT, UR7, 0x1, UPT ;  /* 0x000000010700788c */ /* 0x000fd0000bf05270 */
[----:B------:R-:W1:-:S00]  /*bae0*/  USETMAXREG.DEALLOC.CTAPOOL 0x18 ;  /* 0x00000018000079c8 */ /* 0x000e4000080e0500 */
[----:B------:R-:W-:-:S13]  /*baf0*/  PLOP3.LUT P0, PT, PT, PT, UP0, 0x80, 0x0 ;  /* 0x000000000000781c */ /* 0x000fda0003f0f008 */
[----:B------:R-:W-:Y:S05]  /*bb00*/  @P0 EXIT ;  /* 0x000000000000094d */ /* 0x000fea0003800000 */
[----:B------:R-:W2:Y:S01]  /*bb10*/  S2UR UR11, SR_CTAID.X ;  /* 0x00000000000b79c3 */ /* 0x000ea20000002500 */
[----:B------:R-:W-:Y:S01]  /*bb20*/  ELECT P3, URZ, PT ;  /* 0x00000000003f782f */ /* 0x000fe20003860000 */
[----:B------:R-:W-:Y:S01]  /*bb30*/  BSSY B0, `(.L_x_57) ;  /* 0x0000029000007945 */ /* 0x000fe20003800000 */
[----:B-1----:R-:W-:Y:S02]  /*bb40*/  MOV R0, RZ ;  /* 0x000000ff00007202 */ /* 0x002fe40000000f00 */
[----:B------:R-:W-:Y:S02]  /*bb50*/  MOV R7, RZ ;  /* 0x000000ff00077202 */ /* 0x000fe40000000f00 */
[----:B------:R-:W-:Y:S01]  /*bb60*/  MOV R3, RZ ;  /* 0x000000ff00037202 */ /* 0x000fe20000000f00 */
[----:B------:R-:W1:Y:S08]  /*bb70*/  S2UR UR20, SR_CTAID.Y ;  /* 0x00000000001479c3 */ /* 0x000e700000002600 */
[----:B------:R-:W3:Y:S01]  /*bb80*/  S2UR UR21, SR_CTAID.Z ;  /* 0x00000000001579c3 */ /* 0x000ee20000002700 */
[----:B--2---:R-:W-:Y:S01]  /*bb90*/  USHF.L.U32 UR11, UR11, 0x7, URZ ;  /* 0x000000070b0b7899 */ /* 0x004fe2000800063f */
[----:B------:R-:W-:Y:S11]  /*bba0*/  @!P3 BRA `(.L_x_58) ;  /* 0x000000000084b947 */ /* 0x000ff60003800000 */
[----:B------:R-:W2:Y:S01]  /*bbb0*/  S2R R3, SR_CgaCtaId ;  /* 0x0000000000037919 */ /* 0x000ea20000008800 */
[----:B------:R-:W-:Y:S02]  /*bbc0*/  MOV R2, 0x400 ;  /* 0x0000040000027802 */ /* 0x000fe40000000f00 */
[----:B------:R-:W-:Y:S02]  /*bbd0*/  MOV R4, 0x1 ;  /* 0x0000000100047802 */ /* 0x000fe40000000f00 */
[----:B--2---:R-:W-:Y:S02]  /*bbe0*/  LEA R3, R3, R2, 0x18 ;  /* 0x0000000203037211 */ /* 0x004fe400078ec0ff */
[----:B------:R-:W-:-:S04]  /*bbf0*/  SHF.L.U32 R2, R4, 0x1f, RZ ;  /* 0x0000001f04027819 */ /* 0x000fc800000006ff */
[----:B------:R-:W2:Y:S02]  /*bc00*/  SYNCS.PHASECHK.TRANS64.TRYWAIT P0, [R3+URZ+0x2c060], R2 ;  /* 0x02c06002030075a7 */ /* 0x000ea4000800017f */
[----:B--2---:R-:W-:Y:S05]  /*bc10*/  @!P0 BRA `(.L_x_59) ;  /* 0x0000001000608947 */ /* 0x004fea0003800000 */
.L_x_95:
[----:B------:R-:W-:Y:S01]  /*bc20*/  ULOP3.LUT UR4, UR6, 0x2, URZ, 0xfc, !UPT ;  /* 0x0000000206047892 */ /* 0x000fe2000f8efc3f */
[----:B--2---:R-:W-:-:S03]  /*bc30*/  @P2 MOV R2, 0x2000 ;  /* 0x0000200000022802 */ /* 0x004fc60000000f00 */
[----:B------:R-:W-:Y:S01]  /*bc40*/  UPRMT UR4, UR4, 0x9910, URZ ;  /* 0x0000991004047896 */ /* 0x000fe2000800003f */
[----:B------:R2:W-:Y:S03]  /*bc50*/  @P2 SYNCS.ARRIVE.TRANS64 RZ, [R3+URZ+0x2c050], R2 ;  /* 0x02c0500203ff29a7 */ /* 0x0005e6000800003f */
[----:B------:R-:W-:-:S06]  /*bc60*/  UISETP.NE.AND UP0, UPT, UR4, 0x2, UPT ;  /* 0x000000020400788c */ /* 0x000fcc000bf05270 */
[----:B------:R-:W-:-:S13]  /*bc70*/  PLOP3.LUT P0, PT, PT, PT, UP0, 0x80, 0x0 ;  /* 0x000000000000781c */ /* 0x000fda0003f0f008 */
[----:B--2---:R-:W-:Y:S05]  /*bc80*/  @P0 BRA `(.L_x_60) ;  /* 0x0000000000040947 */ /* 0x004fea0003800000 */
[----:B-1-3--:R-:W-:Y:S01]  /*bc90*/  BPT.TRAP 0x1 ;  /* 0x000000040000795c */ /* 0x00afe20000300000 */
.L_x_60:
[----:B------:R-:W-:-:S04]  /*bca0*/  LOP3.LUT P0, RZ, R6, 0x1f, RZ, 0xc0, !PT ;  /* 0x0000001f06ff7812 */ /* 0x000fc8000780c0ff */
[----:B------:R-:W-:-:S13]  /*bcb0*/  PLOP3.LUT P0, PT, P0, P2, PT, 0x2a, 0x0 ;  /* 0x000000000000781c */ /* 0x000fda0000704572 */
[----:B------:R-:W-:Y:S05]  /*bcc0*/  @P0 BRA `(.L_x_61) ;  /* 0x0000000000040947 */ /* 0x000fea0003800000 */
[----:B-1-3--:R-:W-:Y:S01]  /*bcd0*/  BPT.TRAP 0x1 ;  /* 0x000000040000795c */ /* 0x00afe20000300000 */
.L_x_61:
[----:B------:R-:W-:Y:S01]  /*bce0*/  R2UR UR8, R3 ;  /* 0x00000000030872ca */ /* 0x000fe200000e0000 */
[----:B------:R-:W-:Y:S01]  /*bcf0*/  ULDC.64 UR4, c[0x0][0x198] ;  /* 0x0000660000047ab9 */ /* 0x000fe20000000a00 */
[----:B------:R-:W-:Y:S01]  /*bd00*/  UMOV UR14, 0x0 ;  /* 0x00000000000e7882 */ /* 0x000fe20000000000 */
[----:B------:R-:W-:Y:S01]  /*bd10*/  UIADD3 UR4, UP0, UR4, 0xf0, URZ ;  /* 0x000000f004047890 */ /* 0x000fe2000ff1e03f */
[----:B------:R-:W-:Y:S01]  /*bd20*/  MOV R3, 0x1 ;  /* 0x0000000100037802 */ /* 0x000fe20000000f00 */
[----:B------:R-:W-:Y:S01]  /*bd30*/  UMOV UR15, 0x10000000 ;  /* 0x10000000000f7882 */ /* 0x000fe20000000000 */
[----:B------:R-:W-:Y:S01]  /*bd40*/  UMOV UR10, URZ ;  /* 0x0000003f000a7c82 */ /* 0x000fe20008000000 */
[----:B------:R-:W-:Y:S01]  /*bd50*/  UIADD3.X UR5, URZ, UR5, URZ, UP0, !UPT ;  /* 0x000000053f057290 */ /* 0x000fe200087fe43f */
[----:B------:R-:W-:Y:S01]  /*bd60*/  MOV R7, 0x40 ;  /* 0x0000004000077802 */ /* 0x000fe20000000f00 */
[----:B-1----:R-:W-:Y:S01]  /*bd70*/  UMOV UR12, UR20 ;  /* 0x00000014000c7c82 */ /* 0x002fe20008000000 */
[----:B---3--:R-:W-:-:S03]  /*bd80*/  UMOV UR13, UR21 ;  /* 0x00000015000d7c82 */ /* 0x008fc60008000000 */
[----:B------:R-:W-:-:S09]  /*bd90*/  UIADD3 UR9, UR8, 0x2c050, URZ ;  /* 0x0002c05008097890 */ /* 0x000fd2000fffe03f */
[----:B------:R2:W-:Y:S02]  /*bda0*/  UTMALDG.4D [UR8], [UR4], desc[UR14] ;  /* 0x00000e08040075b4 */ /* 0x0005e40008019000 */
[----:B--2---:R-:W-:Y:S01]  /*bdb0*/  NOP ;  /* 0x0000000000007918 */ /* 0x004fe20000000000 */
.L_x_58:
[----:B-1-3--:R-:W-:Y:S05]  /*bdc0*/  BSYNC B0 ;  /* 0x0000000000007941 */ /* 0x00afea0003800000 */
.L_x_57:
[----:B------:R-:W1:Y:S01]  /*bdd0*/  LDC R2, c[0x0][0x28c] ;  /* 0x0000a300ff027b82 */ /* 0x000e620000000800 */
[----:B------:R-:W-:Y:S01]  /*bde0*/  BSSY B0, `(.L_x_62) ;  /* 0x0000023000007945 */ /* 0x000fe20003800000 */
[----:B-1----:R-:W-:-:S13]  /*bdf0*/  ISETP.GT.AND P4, PT, R2, RZ, P3 ;  /* 0x000000ff0200720c */ /* 0x002fda0001f84270 */
[----:B------:R-:W-:Y:S05]  /*be00*/  @!P4 BRA `(.L_x_63) ;  /* 0x000000000080c947 */ /* 0x000fea0003800000 */
[----:B------:R-:W1:Y:S01]  /*be10*/  S2R R5, SR_CgaCtaId ;  /* 0x0000000000057919 */ /* 0x000e620000008800 */
[----:B------:R-:W-:-:S04]  /*be20*/  MOV R0, 0x400 ;  /* 0x0000040000007802 */ /* 0x000fc80000000f00 */
[----:B-1----:R-:W-:Y:S02]  /*be30*/  LEA R5, R5, R0, 0x18 ;  /* 0x0000000005057211 */ /* 0x002fe400078ec0ff */
[----:B------:R-:W-:-:S04]  /*be40*/  MOV R0, 0x1 ;  /* 0x0000000100007802 */ /* 0x000fc80000000f00 */
[----:B------:R-:W-:-:S04]  /*be50*/  SHF.L.U32 R0, R0, 0x1f, RZ ;  /* 0x0000001f00007819 */ /* 0x000fc800000006ff */
[----:B------:R-:W1:Y:S02]  /*be60*/  SYNCS.PHASECHK.TRANS64.TRYWAIT P0, [R5+URZ+0x2c028], R0 ;  /* 0x02c02800050075a7 */ /* 0x000e64000800017f */
[----:B-1----:R-:W-:Y:S05]  /*be70*/  @!P0 BRA `(.L_x_64) ;  /* 0x0000000c00dc8947 */ /* 0x002fea0003800000 */
.L_x_96:
[----:B------:R-:W-:Y:S01]  /*be80*/  ULOP3.LUT UR4, UR6, 0x2, URZ, 0xfc, !UPT ;  /* 0x0000000206047892 */ /* 0x000fe2000f8efc3f */
[----:B-1----:R-:W-:-:S03]  /*be90*/  @P2 MOV R0, 0x8000 ;  /* 0x0000800000002802 */ /* 0x002fc60000000f00 */
[----:B------:R-:W-:Y:S01]  /*bea0*/  UPRMT UR4, UR4, 0x9910, URZ ;  /* 0x0000991004047896 */ /* 0x000fe2000800003f */
[----:B------:R1:W-:Y:S03]  /*beb0*/  @P2 SYNCS.ARRIVE.TRANS64 RZ, [R5+URZ+0x2c000], R0 ;  /* 0x02c0000005ff29a7 */ /* 0x0003e6000800003f */
[----:B------:R-:W-:-:S06]  /*bec0*/  UISETP.NE.AND UP0, UPT, UR4, 0x2, UPT ;  /* 0x000000020400788c */ /* 0x000fcc000bf05270 */
[----:B------:R-:W-:-:S13]  /*bed0*/  PLOP3.LUT P0, PT, PT, PT, UP0, 0x80, 0x0 ;  /* 0x000000000000781c */ /* 0x000fda0003f0f008 */
[----:B-1----:R-:W-:Y:S05]  /*bee0*/  @P0 BRA `(.L_x_65) ;  /* 0x0000000000040947 */ /* 0x002fea0003800000 */
[----:B------:R-:W-:Y:S01]  /*bef0*/  BPT.TRAP 0x1 ;  /* 0x000000040000795c */ /* 0x000fe20000300000 */
.L_x_65:
[----:B------:R-:W-:-:S04]  /*bf00*/  LOP3.LUT P0, RZ, R6, 0x1f, RZ, 0xc0, !PT ;  /* 0x0000001f06ff7812 */ /* 0x000fc8000780c0ff */
[----:B------:R-:W-:-:S13]  /*bf10*/  PLOP3.LUT P0, PT, P0, P2, PT, 0x2a, 0x0 ;  /* 0x000000000000781c */ /* 0x000fda0000704572 */
[----:B------:R-:W-:Y:S05]  /*bf20*/  @P0 BRA `(.L_x_66) ;  /* 0x0000000000040947 */ /* 0x000fea0003800000 */
[----:B------:R-:W-:Y:S01]  /*bf30*/  BPT.TRAP 0x1 ;  /* 0x000000040000795c */ /* 0x000fe20000300000 */
.L_x_66:
        /* <DEDUP_REMOVED lines=8> */
[----:B------:R-:W-:-:S05]  /*bfc0*/  UMOV UR19, URZ ;  /* 0x0000003f00137c82 */ /* 0x000fca0008000000 */
[----:B------:R-:W-:Y:S02]  /*bfd0*/  UIADD3 UR16, UR17, 0x4000, URZ ;  /* 0x0000400011107890 */ /* 0x000fe4000fffe03f */
[----:B------:R-:W-:-:S09]  /*bfe0*/  UIADD3 UR17, UR17, 0x2c000, URZ ;  /* 0x0002c00011117890 */ /* 0x000fd2000fffe03f */
[----:B------:R1:W-:Y:S02]  /*bff0*/  UTMALDG.4D [UR16], [UR4], desc[UR8] ;  /* 0x00000810040075b4 */ /* 0x0003e40008019000 */
[----:B-1----:R-:W-:Y:S01]  /*c000*/  NOP ;  /* 0x0000000000007918 */ /* 0x002fe20000000000 */
.L_x_63:
[----:B------:R-:W-:Y:S05]  /*c010*/  BSYNC B0 ;  /* 0x0000000000007941 */ /* 0x000fea0003800000 */
.L_x_62:
[----:B------:R-:W-:Y:S04]  /*c020*/  BSSY B0, `(.L_x_67) ;  /* 0x0000025000007945 */ /* 0x000fe80003800000 */
[----:B------:R-:W-:Y:S05]  /*c030*/  @!P3 BRA `(.L_x_68) ;  /* 0x00000000008cb947 */ /* 0x000fea0003800000 */
[----:B------:R-:W1:Y:S01]  /*c040*/  S2R R5, SR_CgaCtaId ;  /* 0x0000000000057919 */ /* 0x000e620000008800 */
[----:B------:R-:W-:-:S04]  /*c050*/  MOV R4, 0x400 ;  /* 0x0000040000047802 */ /* 0x000fc80000000f00 */
[----:B-1----:R-:W-:Y:S02]  /*c060*/  LEA R8, R5, R4, 0x18 ;  /* 0x0000000405087211 */ /* 0x002fe400078ec0ff */
[----:B------:R-:W-:Y:S02]  /*c070*/  MOV R5, 0x1 ;  /* 0x0000000100057802 */ /* 0x000fe40000000f00 */
[----:B------:R-:W-:Y:S02]  /*c080*/  LEA R4, R3, R8, 0x3 ;  /* 0x0000000803047211 */ /* 0x000fe400078e18ff */
[----:B------:R-:W-:-:S04]  /*c090*/  SHF.L.U32 R5, R5, 0x1f, RZ ;  /* 0x0000001f05057819 */ /* 0x000fc800000006ff */
[----:B------:R-:W1:Y:S02]  /*c0a0*/  SYNCS.PHASECHK.TRANS64.TRYWAIT P0, [R4+URZ+0x2c060], R5 ;  /* 0x02c06005040075a7 */ /* 0x000e64000800017f */
[----:B-1----:R-:W-:Y:S05]  /*c0b0*/  @!P0 BRA `(.L_x_69) ;  /* 0x0000000c00608947 */ /* 0x002fea0003800000 */
.L_x_97:
        /* <DEDUP_REMOVED lines=8> */
.L_x_70:
[----:B------:R-:W-:-:S04]  /*c140*/  LOP3.LUT P0, RZ, R6, 0x1f, RZ, 0xc0, !PT ;  /* 0x0000001f06ff7812 */ /* 0x000fc8000780c0ff */
[----:B------:R-:W-:-:S13]  /*c150*/  PLOP3.LUT P0, PT, P0, P2, PT, 0x2a, 0x0 ;  /* 0x000000000000781c */ /* 0x000fda0000704572 */
[----:B------:R-:W-:Y:S05]  /*c160*/  @P0 BRA `(.L_x_71) ;  /* 0x0000000000040947 */ /* 0x000fea0003800000 */
[----:B------:R-:W-:Y:S01]  /*c170*/  BPT.TRAP 0x1 ;  /* 0x000000040000795c */ /* 0x000fe20000300000 */
.L_x_71:
[----:B------:R-:W-:Y:S01]  /*c180*/  R2UR UR16, R3 ;  /* 0x00000000031072ca */ /* 0x000fe200000e0000 */
[----:B------:R-:W-:Y:S01]  /*c190*/  ULDC.64 UR8, c[0x0][0x198] ;  /* 0x0000660000087ab9 */ /* 0x000fe20000000a00 */
[----:B------:R-:W-:Y:S01]  /*c1a0*/  R2UR UR4, R8 ;  /* 0x00000000080472ca */ /* 0x000fe200000e0000 */
[----:B------:R-:W-:Y:S01]  /*c1b0*/  UIADD3 UR8, UP0, UR8, 0xf0, URZ ;  /* 0x000000f008087890 */ /* 0x000fe2000ff1e03f */
[----:B------:R-:W-:Y:S01]  /*c1c0*/  R2UR UR19, R7 ;  /* 0x00000000071372ca */ /* 0x000fe200000e0000 */
[----:B------:R-:W-:Y:S01]  /*c1d0*/  UMOV UR5, 0x10000000 ;  /* 0x1000000000057882 */ /* 0x000fe20000000000 */
[----:B------:R-:W-:Y:S01]  /*c1e0*/  R2UR UR17, R4 ;  /* 0x00000000041172ca */ /* 0x000fe200000e0000 */
[----:B------:R-:W-:Y:S01]  /*c1f0*/  UIADD3.X UR9, URZ, UR9, URZ, UP0, !UPT ;  /* 0x000000093f097290 */ /* 0x000fe200087fe43f */
[----:B------:R-:W-:-:S07]  /*c200*/  UMOV UR18, URZ ;  /* 0x0000003f00127c82 */ /* 0x000fce0008000000 */
[----:B------:R-:W-:Y:S02]  /*c210*/  ULEA UR16, UR16, UR4, 0xd ;  /* 0x0000000410107291 */ /* 0x000fe4000f8e683f */
[----:B------:R-:W-:Y:S02]  /*c220*/  UIADD3 UR19, UR11, UR19, URZ ;  /* 0x000000130b137290 */ /* 0x000fe4000fffe03f */
[----:B------:R-:W-:Y:S01]  /*c230*/  UIADD3 UR17, UR17, 0x2c050, URZ ;  /* 0x0002c05011117890 */ /* 0x000fe2000fffe03f */
[----:B------:R-:W-:-:S08]  /*c240*/  UMOV UR4, 0x0 ;  /* 0x0000000000047882 */ /* 0x000fd00000000000 */
[----:B------:R1:W-:Y:S02]  /*c250*/  UTMALDG.4D [UR16], [UR8], desc[UR4] ;  /* 0x00000410080075b4 */ /* 0x0003e40008019000 */
[----:B-1----:R-:W-:Y:S01]  /*c260*/  NOP ;  /* 0x0000000000007918 */ /* 0x002fe20000000000 */
.L_x_68:
[----:B------:R-:W-:Y:S05]  /*c270*/  BSYNC B0 ;  /* 0x0000000000007941 */ /* 0x000fea0003800000 */
.L_x_67:
[----:B------:R-:W-:Y:S01]  /*c280*/  BSSY B0, `(.L_x_72) ;  /* 0x0000027000007945 */ /* 0x000fe20003800000 */
[----:B------:R-:W-:-:S03]  /*c290*/  MOV R8, RZ ;  /* 0x000000ff00087202 */ /* 0x000fc60000000f00 */
        /* <DEDUP_REMOVED lines=9> */
.L_x_98:
        /* <DEDUP_REMOVED lines=8> */
.L_x_75:
[----:B------:R-:W-:-:S04]  /*c3b0*/  LOP3.LUT P0, RZ, R6, 0x1f, RZ, 0xc0, !PT ;  /* 0x0000001f06ff7812 */ /* 0x000fc8000780c0ff */
[----:B------:R-:W-:-:S13]  /*c3c0*/  PLOP3.LUT P0, PT, P0, P2, PT, 0x2a, 0x0 ;  /* 0x000000000000781c */ /* 0x000fda0000704572 */
[----:B------:R-:W-:Y:S05]  /*c3d0*/  @P0 BRA `(.L_x_76) ;  /* 0x0000000000040947 */ /* 0x000fea0003800000 */
[----:B------:R-:W-:Y:S01]  /*c3e0*/  BPT.TRAP 0x1 ;  /* 0x000000040000795c */ /* 0x000fe20000300000 */
.L_x_76:
[C---:B------:R-:W-:Y:S01]  /*c3f0*/  LEA R5, R0.reuse, R5, 0xf ;  /* 0x0000000500057211 */ /* 0x040fe200078e78ff */
[----:B------:R-:W-:Y:S01]  /*c400*/  ULDC.64 UR4, c[0x0][0x198] ;  /* 0x0000660000047ab9 */ /* 0x000fe20000000a00 */
[----:B------:R-:W-:Y:S01]  /*c410*/  R2UR UR17, R3 ;  /* 0x00000000031172ca */ /* 0x000fe200000e0000 */
[----:B------:R-:W-:Y:S01]  /*c420*/  UIADD3 UR4, UP0, UR4, 0x2f0, URZ ;  /* 0x000002f004047890 */ /* 0x000fe2000ff1e03f */
[----:B------:R-:W-:Y:S01]  /*c430*/  R2UR UR16, R5 ;  /* 0x00000000051072ca */ /* 0x000fe200000e0000 */
[----:B------:R-:W-:Y:S01]  /*c440*/  UMOV UR8, 0x0 ;  /* 0x0000000000087882 */ /* 0x000fe20000000000 */
[----:B------:R-:W-:Y:S01]  /*c450*/  UMOV UR9, 0x10000000 ;  /* 0x1000000000097882 */ /* 0x000fe20000000000 */
[----:B------:R-:W-:Y:S01]  /*c460*/  UIADD3.X UR5, URZ, UR5, URZ, UP0, !UPT ;  /* 0x000000053f057290 */ /* 0x000fe200087fe43f */
[----:B------:R-:W-:Y:S01]  /*c470*/  IADD3 R0, R0, 0x1, RZ ;  /* 0x0000000100007810 */ /* 0x000fe20007ffe0ff */
[----:B------:R-:W-:Y:S01]  /*c480*/  UMOV UR18, URZ ;  /* 0x0000003f00127c82 */ /* 0x000fe20008000000 */
[----:B------:R-:W-:Y:S01]  /*c490*/  UMOV UR19, URZ ;  /* 0x0000003f00137c82 */ /* 0x000fe20008000000 */
[----:B------:R-:W-:-:S04]  /*c4a0*/  MOV R8, 0x1 ;  /* 0x0000000100087802 */ /* 0x000fc80000000f00 */
[----:B------:R-:W-:Y:S02]  /*c4b0*/  UIADD3 UR17, UR17, 0x2c000, URZ ;  /* 0x0002c00011117890 */ /* 0x000fe4000fffe03f */
[----:B------:R-:W-:-:S09]  /*c4c0*/  UIADD3 UR16, UR16, 0x4000, URZ ;  /* 0x0000400010107890 */ /* 0x000fd2000fffe03f */
[----:B------:R1:W-:Y:S02]  /*c4d0*/  UTMALDG.4D [UR16], [UR4], desc[UR8] ;  /* 0x00000810040075b4 */ /* 0x0003e40008019000 */
[----:B-1----:R-:W-:Y:S01]  /*c4e0*/  NOP ;  /* 0x0000000000007918 */ /* 0x002fe20000000000 */
.L_x_73:
[----:B------:R-:W-:Y:S05]  /*c4f0*/  BSYNC B0 ;  /* 0x0000000000007941 */ /* 0x000fea0003800000 */
.L_x_72:
[----:B------:R-:W-:-:S13]  /*c500*/  ISETP.GE.AND P0, PT, R2, 0x101, PT ;  /* 0x000001010200780c */ /* 0x000fda0003f06270 */
[----:B------:R-:W-:Y:S05]  /*c510*/  @!P0 EXIT ;  /* 0x000000000000894d */ /* 0x000fea0003800000 */
[----:B------:R-:W-:Y:S01]  /*c520*/  IADD3 R2, R2, 0xff, RZ ;  /* 0x000000ff02027810 */ /* 0x000fe20007ffe0ff */
[----:B------:R-:W-:Y:S01]  /*c530*/  BSSY B0, `(.L_x_77) ;  /* 0x000005b000007945 */ /* 0x000fe20003800000 */
[----:B------:R-:W-:Y:S02]  /*c540*/  LOP3.LUT P0, RZ, R6, 0x1f, RZ, 0xc0, !PT ;  /* 0x0000001f06ff7812 */ /* 0x000fe4000780c0ff */
[----:B------:R-:W-:Y:S02]  /*c550*/  SHF.R.S32.HI R3, RZ, 0x1f, R2 ;  /* 0x0000001fff037819 */ /* 0x000fe40000011402 */
[----:B------:R-:W-:Y:S02]  /*c560*/  PLOP3.LUT P0, PT, P0, P2, PT, 0x2a, 0x0 ;  /* 0x000000000000781c */ /* 0x000fe40000704572 */
[----:B------:R-:W-:Y:S02]  /*c570*/  LEA.HI R3, R3, R2, RZ, 0x8 ;  /* 0x0000000203037211 */ /* 0x000fe400078f40ff */
[----:B------:R-:W-:-:S02]  /*c580*/  MOV R2, UR6 ;  /* 0x0000000600027c02 */ /* 0x000fc40008000f00 */
[----:B------:R-:W-:Y:S02]  /*c590*/  SHF.R.S32.HI R3, RZ, 0x8, R3 ;  /* 0x00000008ff037819 */ /* 0x000fe40000011403 */
[----:B------:R-:W-:Y:S02]  /*c5a0*/  LOP3.LUT R2, R2, 0x2, RZ, 0xfc, !PT ;  /* 0x0000000202027812 */ /* 0x000fe400078efcff */
[----:B------:R-:W-:Y:S02]  /*c5b0*/  SHF.L.U32 R4, R3, 0x1, RZ ;  /* 0x0000000103047819 */ /* 0x000fe400000006ff */
[----:B------:R-:W-:-:S07]  /*c5c0*/  MOV R3, 0x1 ;  /* 0x0000000100037802 */ /* 0x000fce0000000f00 */
.L_x_88:
[----:B------:R-:W-:Y:S04]  /*c5d0*/  BSSY B1, `(.L_x_78) ;  /* 0x0000025000017945 */ /* 0x000fe80003800000 */
[----:B------:R-:W-:Y:S05]  /*c5e0*/  @!P3 BRA `(.L_x_79) ;  /* 0x00000000008cb947 */ /* 0x000fea0003800000 */
[----:B------:R-:W1:Y:S01]  /*c5f0*/  S2R R6, SR_CgaCtaId ;  /* 0x0000000000067919 */ /* 0x000e620000008800 */
[----:B------:R-:W-:-:S04]  /*c600*/  MOV R5, 0x400 ;  /* 0x0000040000057802 */ /* 0x000fc80000000f00 */
[----:B-1----:R-:W-:Y:S02]  /*c610*/  LEA R7, R6, R5, 0x18 ;  /* 0x0000000506077211 */ /* 0x002fe400078ec0ff */
[----:B------:R-:W-:Y:S02]  /*c620*/  SHF.L.U32 R5, R3, 0x1f, RZ ;  /* 0x0000001f03057819 */ /* 0x000fe400000006ff */
[----:B------:R-:W-:-:S04]  /*c630*/  LEA R6, R0, R7, 0x3 ;  /* 0x0000000700067211 */ /* 0x000fc800078e18ff */
[----:B------:R-:W1:Y:S02]  /*c640*/  SYNCS.PHASECHK.TRANS64.TRYWAIT P4, [R6+URZ+0x2c028], R5 ;  /* 0x02c02805060075a7 */ /* 0x000e64000808017f */
[----:B-1----:R-:W-:Y:S05]  /*c650*/  @!P4 BRA `(.L_x_80) ;  /* 0x000000080020c947 */ /* 0x002fea0003800000 */
.L_x_99:
[----:B-1----:R-:W-:-:S04]  /*c660*/  @P2 MOV R5, 0x8000 ;  /* 0x0000800000052802 */ /* 0x002fc80000000f00 */
[----:B------:R1:W-:Y:S02]  /*c670*/  @P2 SYNCS.ARRIVE.TRANS64 RZ, [R6+URZ+0x2c000], R5 ;  /* 0x02c0000506ff29a7 */ /* 0x0003e4000800003f */
[----:B-1----:R-:W-:-:S04]  /*c680*/  PRMT R5, R2, 0x9910, RZ ;  /* 0x0000991002057816 */ /* 0x002fc800000000ff */
[----:B------:R-:W-:-:S13]  /*c690*/  ISETP.NE.AND P4, PT, R5, 0x2, PT ;  /* 0x000000020500780c */ /* 0x000fda0003f85270 */
[----:B------:R-:W-:Y:S05]  /*c6a0*/  @P4 BRA `(.L_x_81) ;  /* 0x0000000000044947 */ /* 0x000fea0003800000 */
[----:B------:R-:W-:Y:S01]  /*c6b0*/  BPT.TRAP 0x1 ;  /* 0x000000040000795c */ /* 0x000fe20000300000 */
.L_x_81:
[----:B------:R-:W-:Y:S05]  /*c6c0*/  @P0 BRA `(.L_x_82) ;  /* 0x0000000000040947 */ /* 0x000fea0003800000 */
[----:B------:R-:W-:Y:S01]  /*c6d0*/  BPT.TRAP 0x1 ;  /* 0x000000040000795c */ /* 0x000fe20000300000 */
.L_x_82:
[----:B------:R-:W-:Y:S01]  /*c6e0*/  LEA R7, R0, R7, 0xf ;  /* 0x0000000700077211 */ /* 0x000fe200078e78ff */
[----:B------:R-:W-:Y:S01]  /*c6f0*/  ULDC.64 UR4, c[0x0][0x198] ;  /* 0x0000660000047ab9 */ /* 0x000fe20000000a00 */
[----:B------:R-:W-:Y:S01]  /*c700*/  R2UR UR17, R6 ;  /* 0x00000000061172ca */ /* 0x000fe200000e0000 */
[----:B------:R-:W-:Y:S01]  /*c710*/  UIADD3 UR4, UP0, UR4, 0x1f0, URZ ;  /* 0x000001f004047890 */ /* 0x000fe2000ff1e03f */
[----:B------:R-:W-:Y:S01]  /*c720*/  R2UR UR16, R7 ;  /* 0x00000000071072ca */ /* 0x000fe200000e0000 */
[----:B------:R-:W-:Y:S01]  /*c730*/  UMOV UR8, 0x0 ;  /* 0x0000000000087882 */ /* 0x000fe20000000000 */
[----:B------:R-:W-:Y:S01]  /*c740*/  R2UR UR19, R8 ;  /* 0x00000000081372ca */ /* 0x000fe200000e0000 */
[----:B------:R-:W-:Y:S01]  /*c750*/  UIADD3.X UR5, URZ, UR5, URZ, UP0, !UPT ;  /* 0x000000053f057290 */ /* 0x000fe200087fe43f */
[----:B------:R-:W-:Y:S01]  /*c760*/  IADD3 R5, R0, 0x1, RZ ;  /* 0x0000000100057810 */ /* 0x000fe20007ffe0ff */
[----:B------:R-:W-:Y:S01]  /*c770*/  UMOV UR9, 0x10000000 ;  /* 0x1000000000097882 */ /* 0x000fe20000000000 */
[----:B------:R-:W-:-:S02]  /*c780*/  UMOV UR18, URZ ;  /* 0x0000003f00127c82 */ /* 0x000fc40008000000 */
[----:B------:R-:W-:-:S03]  /*c790*/  ISETP.NE.AND P4, PT, R5, 0x5, PT ;  /* 0x000000050500780c */ /* 0x000fc60003f85270 */
[----:B------:R-:W-:Y:S01]  /*c7a0*/  UIADD3 UR17, UR17, 0x2c000, URZ ;  /* 0x0002c00011117890 */ /* 0x000fe2000fffe03f */
[----:B------:R-:W-:Y:S01]  /*c7b0*/  SEL R0, RZ, 0x1, P4 ;  /* 0x00000001ff007807 */ /* 0x000fe20002000000 */
[----:B------:R-:W-:Y:S02]  /*c7c0*/  UIADD3 UR16, UR16, 0x4000, URZ ;  /* 0x0000400010107890 */ /* 0x000fe4000fffe03f */
[----:B------:R-:W-:Y:S01]  /*c7d0*/  USHF.L.U32 UR19, UR19, 0x8, URZ ;  /* 0x0000000813137899 */ /* 0x000fe2000800063f */
[----:B------:R-:W-:Y:S02]  /*c7e0*/  LOP3.LUT R3, R3, R0, RZ, 0x3c, !PT ;  /* 0x0000000003037212 */ /* 0x000fe400078e3cff */
[----:B------:R-:W-:-:S06]  /*c7f0*/  SEL R0, R5, RZ, P4 ;  /* 0x000000ff05007207 */ /* 0x000fcc0002000000 */
[----:B------:R1:W-:Y:S02]  /*c800*/  UTMALDG.4D [UR16], [UR4], desc[UR8] ;  /* 0x00000810040075b4 */ /* 0x0003e40008019000 */
[----:B-1----:R-:W-:Y:S01]  /*c810*/  NOP ;  /* 0x0000000000007918 */ /* 0x002fe20000000000 */
.L_x_79:
[----:B------:R-:W-:Y:S05]  /*c820*/  BSYNC B1 ;  /* 0x0000000000017941 */ /* 0x000fea0003800000 */
.L_x_78:
[----:B------:R-:W-:Y:S01]  /*c830*/  ISETP.LT.OR P4, PT, R4, 0x4, !P3 ;  /* 0x000000040400780c */ /* 0x000fe20005f81670 */
[----:B------:R-:W-:-:S12]  /*c840*/  BSSY B1, `(.L_x_83) ;  /* 0x0000026000017945 */ /* 0x000fd80003800000 */
[----:B------:R-:W-:Y:S05]  /*c850*/  @P4 BRA `(.L_x_84) ;  /* 0x0000000000904947 */ /* 0x000fea0003800000 */
[----:B------:R-:W1:Y:S01]  /*c860*/  S2R R6, SR_CgaCtaId ;  /* 0x0000000000067919 */ /* 0x000e620000008800 */
[----:B------:R-:W-:Y:S02]  /*c870*/  MOV R5, 0x400 ;  /* 0x0000040000057802 */ /* 0x000fe40000000f00 */
[----:B------:R-:W-:Y:S02]  /*c880*/  SHF.L.U32 R7, R3, 0x1f, RZ ;  /* 0x0000001f03077819 */ /* 0x000fe400000006ff */
[----:B-1----:R-:W-:-:S04]  /*c890*/  LEA R5, R6, R5, 0x18 ;  /* 0x0000000506057211 */ /* 0x002fc800078ec0ff */
[----:B------:R-:W-:-:S04]  /*c8a0*/  LEA R6, R0, R5, 0x3 ;  /* 0x0000000500067211 */ /* 0x000fc800078e18ff */
[----:B------:R-:W1:Y:S02]  /*c8b0*/  SYNCS.PHASECHK.TRANS64.TRYWAIT P4, [R6+URZ+0x2c028], R7 ;  /* 0x02c02807060075a7 */ /* 0x000e64000808017f */
[----:B-1----:R-:W-:Y:S05]  /*c8c0*/  @!P4 BRA `(.L_x_85) ;  /* 0x000000040098c947 */ /* 0x002fea0003800000 */
.L_x_100:
[----:B-1----:R-:W-:-:S04]  /*c8d0*/  @P1 MOV R7, 0x8000 ;  /* 0x0000800000071802 */ /* 0x002fc80000000f00 */
[----:B------:R1:W-:Y:S02]  /*c8e0*/  @P1 SYNCS.ARRIVE.TRANS64 RZ, [R6+URZ+0x2c000], R7 ;  /* 0x02c0000706ff19a7 */ /* 0x0003e4000800003f */
[----:B-1----:R-:W-:-:S04]  /*c8f0*/  PRMT R7, R2, 0x9910, RZ ;  /* 0x0000991002077816 */ /* 0x002fc800000000ff */
[----:B------:R-:W-:-:S13]  /*c900*/  ISETP.NE.AND P4, PT, R7, 0x2, PT ;  /* 0x000000020700780c */ /* 0x000fda0003f85270 */
[----:B------:R-:W-:Y:S05]  /*c910*/  @P4 BRA `(.L_x_86) ;  /* 0x0000000000044947 */ /* 0x000fea0003800000 */
[----:B------:R-:W-:Y:S01]  /*c920*/  BPT.TRAP 0x1 ;  /* 0x000000040000795c */ /* 0x000fe20000300000 */
.L_x_86:
[----:B------:R-:W-:Y:S05]  /*c930*/  @P0 BRA `(.L_x_87) ;  /* 0x0000000000040947 */ /* 0x000fea0003800000 */
[----:B------:R-:W-:Y:S01]  /*c940*/  BPT.TRAP 0x1 ;  /* 0x000000040000795c */ /* 0x000fe20000300000 */
.L_x_87:
        /* <DEDUP_REMOVED lines=10> */
[----:B------:R-:W-:Y:S01]  /*c9f0*/  UMOV UR18, URZ ;  /* 0x0000003f00127c82 */ /* 0x000fe20008000000 */
[----:B------:R-:W-:-:S02]  /*ca00*/  IADD3 R8, R8, 0x1, RZ ;  /* 0x0000000108087810 */ /* 0x000fc40007ffe0ff */
[C---:B------:R-:W-:Y:S02]  /*ca10*/  ISETP.NE.AND P4, PT, R0.reuse, 0x5, PT ;  /* 0x000000050000780c */ /* 0x040fe40003f85270 */
[----:B------:R-:W-:Y:S02]  /*ca20*/  UIADD3 UR17, UR17, 0x2c000, URZ ;  /* 0x0002c00011117890 */ /* 0x000fe4000fffe03f */
[----:B------:R-:W-:Y:S01]  /*ca30*/  UIADD3 UR16, UR16, 0x4000, URZ ;  /* 0x0000400010107890 */ /* 0x000fe2000fffe03f */
[----:B------:R-:W-:Y:S01]  /*ca40*/  SEL R6, RZ, 0x1, P4 ;  /* 0x00000001ff067807 */ /* 0x000fe20002000000 */
[----:B------:R-:W-:Y:S01]  /*ca50*/  USHF.L.U32 UR19, UR19, 0x8, URZ ;  /* 0x0000000813137899 */ /* 0x000fe2000800063f */
[----:B------:R-:W-:Y:S02]  /*ca60*/  SEL R0, R0, RZ, P4 ;  /* 0x000000ff00007207 */ /* 0x000fe40002000000 */
[----:B------:R-:W-:-:S06]  /*ca70*/  LOP3.LUT R3, R3, R6, RZ, 0x3c, !PT ;  /* 0x0000000603037212 */ /* 0x000fcc00078e3cff */
[----:B------:R1:W-:Y:S02]  /*ca80*/  UTMALDG.4D [UR16], [UR4], desc[UR8] ;  /* 0x00000810040075b4 */ /* 0x0003e40008019000 */
[----:B-1----:R-:W-:Y:S01]  /*ca90*/  NOP ;  /* 0x0000000000007918 */ /* 0x002fe20000000000 */
.L_x_84:
[----:B------:R-:W-:Y:S05]  /*caa0*/  BSYNC B1 ;  /* 0x0000000000017941 */ /* 0x000fea0003800000 */
.L_x_83:
[C---:B------:R-:W-:Y:S02]  /*cab0*/  ISETP.GT.AND P4, PT, R4.reuse, 0x4, PT ;  /* 0x000000040400780c */ /* 0x040fe40003f84270 */
[----:B------:R-:W-:-:S11]  /*cac0*/  IADD3 R4, R4, -0x2, RZ ;  /* 0xfffffffe04047810 */ /* 0x000fd60007ffe0ff */
[----:B------:R-:W-:Y:S05]  /*cad0*/  @P4 BRA `(.L_x_88) ;  /* 0xfffffff800bc4947 */ /* 0x000fea000383ffff */
[----:B------:R-:W-:Y:S05]  /*cae0*/  BSYNC B0 ;  /* 0x0000000000007941 */ /* 0x000fea0003800000 */
.L_x_77:
[----:B------:R-:W-:Y:S05]  /*caf0*/  EXIT ;  /* 0x000000000000794d */ /* 0x000fea0003800000 */
.L_x_15:
[----:B--2---:R-:W-:-:S04]  /*cb00*/  MOV R3, UR6 ;  /* 0x0000000600037c02 */ /* 0x004fc80008000f00 */
[----:B------:R2:W3:Y:S03]  /*cb10*/  SYNCS.PHASECHK.TRANS64.TRYWAIT P1, [R3+URZ+0x2c050], R0 ;  /* 0x02c05000030075a7 */ /* 0x0004e6000802017f */
[----:B---3--:R-:W-:Y:S05]  /*cb20*/  @!P1 NANOSLEEP.SYNCS 0x989680 ;  /* 0x009896800000995d */ /* 0x008fea0003900000 */
[----:B------:R-:W3:Y:S02]  /*cb30*/  @!P1 SYNCS.PHASECHK.TRANS64 P1, [R3+URZ+0x2c050], R0 ;  /* 0x02c05000030095a7 */ /* 0x000ee4000802007f */
[----:B---3--:R-:W-:Y:S05]  /*cb40*/  @!P1 BRA `(.L_x_15) ;  /* 0xfffffffc00ec9947 */ /* 0x008fea000383ffff */
[----:B------:R-:W-:Y:S05]  /*cb50*/  BRA `(.L_x_89) ;  /* 0xffffff4000747947 */ /* 0x000fea000383ffff */
.L_x_17:
[----:B--2---:R-:W-:-:S04]  /*cb60*/  MOV R0, UR36 ;  /* 0x0000002400007c02 */ /* 0x004fc80008000f00 */
[----:B------:R2:W3:Y:S03]  /*cb70*/  SYNCS.PHASECHK.TRANS64.TRYWAIT P1, [R0+URZ+0x2c000], R5 ;  /* 0x02c00005000075a7 */ /* 0x0004e6000802017f */
[----:B---3--:R-:W-:Y:S05]  /*cb80*/  @!P1 NANOSLEEP.SYNCS 0x989680 ;  /* 0x009896800000995d */ /* 0x008fea0003900000 */
[----:B------:R-:W3:Y:S02]  /*cb90*/  @!P1 SYNCS.PHASECHK.TRANS64 P1, [R0+URZ+0x2c000], R5 ;  /* 0x02c00005000095a7 */ /* 0x000ee4000802007f */
[----:B---3--:R-:W-:Y:S05]  /*cba0*/  @!P1 BRA `(.L_x_17) ;  /* 0xfffffffc00ec9947 */ /* 0x008fea000383ffff */
[----:B------:R-:W-:Y:S05]  /*cbb0*/  BRA `(.L_x_90) ;  /* 0xffffff4000787947 */ /* 0x000fea000383ffff */
.L_x_18:
[----:B--2---:R-:W-:-:S04]  /*cbc0*/  MOV R3, UR10 ;  /* 0x0000000a00037c02 */ /* 0x004fc80008000f00 */
[----:B------:R2:W3:Y:S03]  /*cbd0*/  SYNCS.PHASECHK.TRANS64.TRYWAIT P1, [R3+URZ], R0 ;  /* 0x00000000030075a7 */ /* 0x0004e6000802017f */
[----:B---3--:R-:W-:Y:S05]  /*cbe0*/  @!P1 NANOSLEEP.SYNCS 0x989680 ;  /* 0x009896800000995d */ /* 0x008fea0003900000 */
[----:B------:R-:W3:Y:S02]  /*cbf0*/  @!P1 SYNCS.PHASECHK.TRANS64 P1, [R3+URZ], R0 ;  /* 0x00000000030095a7 */ /* 0x000ee4000802007f */
[----:B---3--:R-:W-:Y:S05]  /*cc00*/  @!P1 BRA `(.L_x_18) ;  /* 0xfffffffc00ec9947 */ /* 0x008fea000383ffff */
[----:B------:R-:W-:Y:S05]  /*cc10*/  BRA `(.L_x_91) ;  /* 0xffffff40007c7947 */ /* 0x000fea000383ffff */
.L_x_20:
[----:B-1----:R-:W-:-:S04]  /*cc20*/  MOV R6, UR36 ;  /* 0x0000002400067c02 */ /* 0x002fc80008000f00 */
[----:B------:R1:W2:Y:S03]  /*cc30*/  SYNCS.PHASECHK.TRANS64.TRYWAIT P1, [R6+URZ+0x2c008], R5 ;  /* 0x02c00805060075a7 */ /* 0x0002a6000802017f */
[----:B--2---:R-:W-:Y:S05]  /*cc40*/  @!P1 NANOSLEEP.SYNCS 0x989680 ;  /* 0x009896800000995d */ /* 0x004fea0003900000 */
[----:B------:R-:W2:Y:S02]  /*cc50*/  @!P1 SYNCS.PHASECHK.TRANS64 P1, [R6+URZ+0x2c008], R5 ;  /* 0x02c00805060095a7 */ /* 0x000ea4000802007f */
[----:B--2---:R-:W-:Y:S05]  /*cc60*/  @!P1 BRA `(.L_x_20) ;  /* 0xfffffffc00ec9947 */ /* 0x004fea000383ffff */
[----:B------:R-:W-:Y:S05]  /*cc70*/  BRA `(.L_x_92) ;  /* 0xffffff8800447947 */ /* 0x000fea000383ffff */
.L_x_25:
[----:B-1----:R-:W-:-:S04]  /*cc80*/  MOV R9, UR10 ;  /* 0x0000000a00097c02 */ /* 0x002fc80008000f00 */
[----:B------:R1:W2:Y:S03]  /*cc90*/  SYNCS.PHASECHK.TRANS64.TRYWAIT P2, [R9+URZ+0x2c000], R0 ;  /* 0x02c00000090075a7 */ /* 0x0002a6000804017f */
[----:B--2---:R-:W-:Y:S05]  /*cca0*/  @!P2 NANOSLEEP.SYNCS 0x989680 ;  /* 0x009896800000a95d */ /* 0x004fea0003900000 */
[----:B------:R-:W2:Y:S02]  /*ccb0*/  @!P2 SYNCS.PHASECHK.TRANS64 P2, [R9+URZ+0x2c000], R0 ;  /* 0x02c000000900a5a7 */ /* 0x000ea4000804007f */
[----:B--2---:R-:W-:Y:S05]  /*ccc0*/  @!P2 BRA `(.L_x_25) ;  /* 0xfffffffc00eca947 */ /* 0x004fea000383ffff */
[----:B------:R-:W-:Y:S05]  /*ccd0*/  BRA `(.L_x_93) ;  /* 0xffffff9000387947 */ /* 0x000fea000383ffff */
.L_x_29:
[----:B-1----:R-:W-:-:S04]  /*cce0*/  MOV R6, UR11 ;  /* 0x0000000b00067c02 */ /* 0x002fc80008000f00 */
[----:B------:R1:W2:Y:S03]  /*ccf0*/  SYNCS.PHASECHK.TRANS64.TRYWAIT P2, [R6+URZ+0x2c000], R13 ;  /* 0x02c0000d060075a7 */ /* 0x0002a6000804017f */
[----:B--2---:R-:W-:Y:S05]  /*cd00*/  @!P2 NANOSLEEP.SYNCS 0x989680 ;  /* 0x009896800000a95d */ /* 0x004fea0003900000 */
[----:B------:R-:W2:Y:S02]  /*cd10*/  @!P2 SYNCS.PHASECHK.TRANS64 P2, [R6+URZ+0x2c000], R13 ;  /* 0x02c0000d0600a5a7 */ /* 0x000ea4000804007f */
[----:B--2---:R-:W-:Y:S05]  /*cd20*/  @!P2 BRA `(.L_x_29) ;  /* 0xfffffffc00eca947 */ /* 0x004fea000383ffff */
[----:B------:R-:W-:Y:S05]  /*cd30*/  BRA `(.L_x_28) ;  /* 0xffffffd000a07947 */ /* 0x000fea000383ffff */
.L_x_45:
[----:B-1----:R-:W-:-:S04]  /*cd40*/  MOV R3, UR4 ;  /* 0x0000000400037c02 */ /* 0x002fc80008000f00 */
[----:B------:R1:W2:Y:S03]  /*cd50*/  SYNCS.PHASECHK.TRANS64.TRYWAIT P0, [R3+URZ+0x2c098], R0 ;  /* 0x02c09800030075a7 */ /* 0x0002a6000800017f */
[----:B--2---:R-:W-:Y:S05]  /*cd60*/  @!P0 NANOSLEEP.SYNCS 0x989680 ;  /* 0x009896800000895d */ /* 0x004fea0003900000 */
[----:B------:R-:W2:Y:S02]  /*cd70*/  @!P0 SYNCS.PHASECHK.TRANS64 P0, [R3+URZ+0x2c098], R0 ;  /* 0x02c09800030085a7 */ /* 0x000ea4000800007f */
[----:B--2---:R-:W-:Y:S05]  /*cd80*/  @!P0 BRA `(.L_x_45) ;  /* 0xfffffffc00ec8947 */ /* 0x004fea000383ffff */
[----:B------:R-:W-:Y:S05]  /*cd90*/  BRA `(.L_x_94) ;  /* 0xffffffdc00d07947 */ /* 0x000fea000383ffff */
.L_x_59:
[----:B--2---:R2:W4:Y:S02]  /*cda0*/  SYNCS.PHASECHK.TRANS64.TRYWAIT P0, [R3+URZ+0x2c060], R2 ;  /* 0x02c06002030075a7 */ /* 0x004524000800017f */
[----:B----4-:R-:W-:Y:S05]  /*cdb0*/  @!P0 NANOSLEEP.SYNCS 0x989680 ;  /* 0x009896800000895d */ /* 0x010fea0003900000 */
[----:B------:R-:W4:Y:S02]  /*cdc0*/  @!P0 SYNCS.PHASECHK.TRANS64 P0, [R3+URZ+0x2c060], R2 ;  /* 0x02c06002030085a7 */ /* 0x000f24000800007f */
[----:B----4-:R-:W-:Y:S05]  /*cdd0*/  @!P0 BRA `(.L_x_59) ;  /* 0xfffffffc00f08947 */ /* 0x010fea000383ffff */
[----:B------:R-:W-:Y:S05]  /*cde0*/  BRA `(.L_x_95) ;  /* 0xffffffec008c7947 */ /* 0x000fea000383ffff */
.L_x_64:
[----:B-1----:R1:W2:Y:S02]  /*cdf0*/  SYNCS.PHASECHK.TRANS64.TRYWAIT P0, [R5+URZ+0x2c028], R0 ;  /* 0x02c02800050075a7 */ /* 0x0022a4000800017f */
[----:B--2---:R-:W-:Y:S05]  /*ce00*/  @!P0 NANOSLEEP.SYNCS 0x989680 ;  /* 0x009896800000895d */ /* 0x004fea0003900000 */
[----:B------:R-:W2:Y:S02]  /*ce10*/  @!P0 SYNCS.PHASECHK.TRANS64 P0, [R5+URZ+0x2c028], R0 ;  /* 0x02c02800050085a7 */ /* 0x000ea4000800007f */
[----:B--2---:R-:W-:Y:S05]  /*ce20*/  @!P0 BRA `(.L_x_64) ;  /* 0xfffffffc00f08947 */ /* 0x004fea000383ffff */
[----:B------:R-:W-:Y:S05]  /*ce30*/  BRA `(.L_x_96) ;  /* 0xfffffff000107947 */ /* 0x000fea000383ffff */
.L_x_69:
[----:B-1----:R1:W2:Y:S02]  /*ce40*/  SYNCS.PHASECHK.TRANS64.TRYWAIT P0, [R4+URZ+0x2c060], R5 ;  /* 0x02c06005040075a7 */ /* 0x0022a4000800017f */
[----:B--2---:R-:W-:Y:S05]  /*ce50*/  @!P0 NANOSLEEP.SYNCS 0x989680 ;  /* 0x009896800000895d */ /* 0x004fea0003900000 */
[----:B------:R-:W2:Y:S02]  /*ce60*/  @!P0 SYNCS.PHASECHK.TRANS64 P0, [R4+URZ+0x2c060], R5 ;  /* 0x02c06005040085a7 */ /* 0x000ea4000800007f */
[----:B--2---:R-:W-:Y:S05]  /*ce70*/  @!P0 BRA `(.L_x_69) ;  /* 0xfffffffc00f08947 */ /* 0x004fea000383ffff */
[----:B------:R-:W-:Y:S05]  /*ce80*/  BRA `(.L_x_97) ;  /* 0xfffffff0008c7947 */ /* 0x000fea000383ffff */
.L_x_74:
[----:B-1----:R1:W2:Y:S02]  /*ce90*/  SYNCS.PHASECHK.TRANS64.TRYWAIT P0, [R3+URZ+0x2c028], R4 ;  /* 0x02c02804030075a7 */ /* 0x0022a4000800017f */
[----:B--2---:R-:W-:Y:S05]  /*cea0*/  @!P0 NANOSLEEP.SYNCS 0x989680 ;  /* 0x009896800000895d */ /* 0x004fea0003900000 */
[----:B------:R-:W2:Y:S02]  /*ceb0*/  @!P0 SYNCS.PHASECHK.TRANS64 P0, [R3+URZ+0x2c028], R4 ;  /* 0x02c02804030085a7 */ /* 0x000ea4000800007f */
[----:B--2---:R-:W-:Y:S05]  /*cec0*/  @!P0 BRA `(.L_x_74) ;  /* 0xfffffffc00f08947 */ /* 0x004fea000383ffff */
[----:B------:R-:W-:Y:S05]  /*ced0*/  BRA `(.L_x_98) ;  /* 0xfffffff400147947 */ /* 0x000fea000383ffff */
.L_x_80:
[----:B-1----:R1:W2:Y:S02]  /*cee0*/  SYNCS.PHASECHK.TRANS64.TRYWAIT P4, [R6+URZ+0x2c028], R5 ;  /* 0x02c02805060075a7 */ /* 0x0022a4000808017f */
[----:B--2---:R-:W-:Y:S05]  /*cef0*/  @!P4 NANOSLEEP.SYNCS 0x989680 ;  /* 0x009896800000c95d */ /* 0x004fea0003900000 */
[----:B------:R-:W2:Y:S02]  /*cf00*/  @!P4 SYNCS.PHASECHK.TRANS64 P4, [R6+URZ+0x2c028], R5 ;  /* 0x02c028050600c5a7 */ /* 0x000ea4000808007f */
[----:B--2---:R-:W-:Y:S05]  /*cf10*/  @!P4 BRA `(.L_x_80) ;  /* 0xfffffffc00f0c947 */ /* 0x004fea000383ffff */
[----:B------:R-:W-:Y:S05]  /*cf20*/  BRA `(.L_x_99) ;  /* 0xfffffff400cc7947 */ /* 0x000fea000383ffff */
.L_x_85:
[----:B-1----:R1:W2:Y:S02]  /*cf30*/  SYNCS.PHASECHK.TRANS64.TRYWAIT P4, [R6+URZ+0x2c028], R7 ;  /* 0x02c02807060075a7 */ /* 0x0022a4000808017f */
[----:B--2---:R-:W-:Y:S05]  /*cf40*/  @!P4 NANOSLEEP.SYNCS 0x989680 ;  /* 0x009896800000c95d */ /* 0x004fea0003900000 */
[----:B------:R-:W2:Y:S02]  /*cf50*/  @!P4 SYNCS.PHASECHK.TRANS64 P4, [R6+URZ+0x2c028], R7 ;  /* 0x02c028070600c5a7 */ /* 0x000ea4000808007f */
[----:B--2---:R-:W-:Y:S05]  /*cf60*/  @!P4 BRA `(.L_x_85) ;  /* 0xfffffffc00f0c947 */ /* 0x004fea000383ffff */
[----:B------:R-:W-:Y:S05]  /*cf70*/  BRA `(.L_x_100) ;  /* 0xfffffff800547947 */ /* 0x000fea000383ffff */
        .weak           $__internal_0_$__cuda_sm20_rcp_rn_f32_slowpath
        .type           $__internal_0_$__cuda_sm20_rcp_rn_f32_slowpath,@function
        .size           $__internal_0_$__cuda_sm20_rcp_rn_f32_slowpath,(.L_x_106 - $__internal_0_$__cuda_sm20_rcp_rn_f32_slowpath)
$__internal_0_$__cuda_sm20_rcp_rn_f32_slowpath:
[----:B------:R-:W-:Y:S01]  /*cf80*/  SHF.L.U32 R2, R3, 0x1, RZ ;  /* 0x0000000103027819 */ /* 0x000fe200000006ff */
[----:B------:R-:W-:Y:S03]  /*cf90*/  BSSY B2, `(.L_x_101) ;  /* 0x0000030000027945 */ /* 0x000fe60003800000 */
[----:B------:R-:W-:-:S04]  /*cfa0*/  SHF.R.U32.HI R16, RZ, 0x18, R2 ;  /* 0x00000018ff107819 */ /* 0x000fc80000011602 */
[----:B------:R-:W-:-:S13]  /*cfb0*/  ISETP.NE.U32.AND P0, PT, R16, RZ, PT ;  /* 0x000000ff1000720c */ /* 0x000fda0003f05070 */
[----:B------:R-:W-:Y:S05]  /*cfc0*/  @P0 BRA `(.L_x_102) ;  /* 0x0000000000280947 */ /* 0x000fea0003800000 */
[----:B------:R-:W-:-:S04]  /*cfd0*/  SHF.L.U32 R2, R3, 0x1, RZ ;  /* 0x0000000103027819 */ /* 0x000fc800000006ff */
[----:B------:R-:W-:-:S13]  /*cfe0*/  ISETP.NE.AND P0, PT, R2, RZ, PT ;  /* 0x000000ff0200720c */ /* 0x000fda0003f05270 */
[----:B------:R-:W-:Y:S01]  /*cff0*/  @P0 FFMA R10, R3, 1.84467440737095516160e+19, RZ ;  /* 0x5f800000030a0823 */ /* 0x000fe200000000ff */
[----:B------:R-:W-:Y:S08]  /*d000*/  @!P0 MUFU.RCP R6, R3 ;  /* 0x0000000300068308 */ /* 0x000ff00000001000 */
[----:B------:R-:W1:Y:S02]  /*d010*/  @P0 MUFU.RCP R13, R10 ;  /* 0x0000000a000d0308 */ /* 0x000e640000001000 */
[----:B-1----:R-:W-:-:S04]  /*d020*/  @P0 FFMA R2, R10, R13, -1 ;  /* 0xbf8000000a020423 */ /* 0x002fc8000000000d */
[----:B------:R-:W-:-:S04]  /*d030*/  @P0 FADD.FTZ R2, -R2, -RZ ;  /* 0x800000ff02020221 */ /* 0x000fc80000010100 */
[----:B------:R-:W-:-:S04]  /*d040*/  @P0 FFMA R2, R13, R2, R13 ;  /* 0x000000020d020223 */ /* 0x000fc8000000000d */
[----:B------:R-:W-:Y:S01]  /*d050*/  @P0 FFMA R6, R2, 1.84467440737095516160e+19, RZ ;  /* 0x5f80000002060823 */ /* 0x000fe200000000ff */
[----:B------:R-:W-:Y:S06]  /*d060*/  BRA `(.L_x_103) ;  /* 0x0000000000887947 */ /* 0x000fec0003800000 */
.L_x_102:
[----:B------:R-:W-:-:S04]  /*d070*/  IADD3 R18, R16, -0xfd, RZ ;  /* 0xffffff0310127810 */ /* 0x000fc80007ffe0ff */
[----:B------:R-:W-:-:S13]  /*d080*/  ISETP.GT.U32.AND P0, PT, R18, 0x1, PT ;  /* 0x000000011200780c */ /* 0x000fda0003f04070 */
[----:B------:R-:W-:Y:S05]  /*d090*/  @P0 BRA `(.L_x_104) ;  /* 0x0000000000780947 */ /* 0x000fea0003800000 */
[----:B------:R-:W-:Y:S02]  /*d0a0*/  LOP3.LUT R2, R3, 0x7fffff, RZ, 0xc0, !PT ;  /* 0x007fffff03027812 */ /* 0x000fe400078ec0ff */
[----:B------:R-:W-:Y:S02]  /*d0b0*/  MOV R15, 0x3 ;  /* 0x00000003000f7802 */ /* 0x000fe40000000f00 */
[----:B------:R-:W-:Y:S02]  /*d0c0*/  LOP3.LUT R2, R2, 0x3f800000, RZ, 0xfc, !PT ;  /* 0x3f80000002027812 */ /* 0x000fe400078efcff */
[----:B------:R-:W-:Y:S02]  /*d0d0*/  SHF.L.U32 R15, R15, R18, RZ ;  /* 0x000000120f0f7219 */ /* 0x000fe400000006ff */
[----:B------:R-:W1:Y:S02]  /*d0e0*/  MUFU.RCP R13, R2 ;  /* 0x00000002000d7308 */ /* 0x000e640000001000 */
[----:B-1----:R-:W-:-:S04]  /*d0f0*/  FFMA R6, R2, R13, -1 ;  /* 0xbf80000002067423 */ /* 0x002fc8000000000d */
[----:B------:R-:W-:-:S04]  /*d100*/  FADD.FTZ R6, -R6, -RZ ;  /* 0x800000ff06067221 */ /* 0x000fc80000010100 */
[CCC-:B------:R-:W-:Y:S01]  /*d110*/  FFMA.RM R10, R13.reuse, R6.reuse, R13.reuse ;  /* 0x000000060d0a7223 */ /* 0x1c0fe2000000400d */
[----:B------:R-:W-:-:S04]  /*d120*/  FFMA.RP R13, R13, R6, R13 ;  /* 0x000000060d0d7223 */ /* 0x000fc8000000800d */
[C---:B------:R-:W-:Y:S02]  /*d130*/  LOP3.LUT R6, R10.reuse, 0x7fffff, RZ, 0xc0, !PT ;  /* 0x007fffff0a067812 */ /* 0x040fe400078ec0ff */
[----:B------:R-:W-:Y:S02]  /*d140*/  FSETP.NEU.FTZ.AND P0, PT, R10, R13, PT ;  /* 0x0000000d0a00720b */ /* 0x000fe40003f1d000 */
[----:B------:R-:W-:Y:S02]  /*d150*/  LOP3.LUT R6, R6, 0x800000, RZ, 0xfc, !PT ;  /* 0x0080000006067812 */ /* 0x000fe400078efcff */
[----:B------:R-:W-:Y:S02]  /*d160*/  SEL R10, RZ, 0xffffffff, !P0 ;  /* 0xffffffffff0a7807 */ /* 0x000fe40004000000 */
[----:B------:R-:W-:Y:S02]  /*d170*/  LOP3.LUT R15, R15, R6, RZ, 0xc0, !PT ;  /* 0x000000060f0f7212 */ /* 0x000fe400078ec0ff */
[----:B------:R-:W-:-:S02]  /*d180*/  IADD3 R13, -R10, RZ, RZ ;  /* 0x000000ff0a0d7210 */ /* 0x000fc40007ffe1ff */
[-C--:B------:R-:W-:Y:S02]  /*d190*/  SHF.R.U32.HI R15, RZ, R18.reuse, R15 ;  /* 0x00000012ff0f7219 */ /* 0x080fe4000001160f */
[----:B------:R-:W-:Y:S02]  /*d1a0*/  LOP3.LUT P1, RZ, R13, R18, R6, 0xf8, !PT ;  /* 0x000000120dff7212 */ /* 0x000fe4000782f806 */
[C---:B------:R-:W-:Y:S02]  /*d1b0*/  LOP3.LUT P0, RZ, R15.reuse, 0x1, RZ, 0xc0, !PT ;  /* 0x000000010fff7812 */ /* 0x040fe4000780c0ff */
[----:B------:R-:W-:Y:S02]  /*d1c0*/  LOP3.LUT P2, RZ, R15, 0x2, RZ, 0xc0, !PT ;  /* 0x000000020fff7812 */ /* 0x000fe4000784c0ff */
[----:B------:R-:W-:Y:S02]  /*d1d0*/  IADD3 R13, R16, -0xfc, RZ ;  /* 0xffffff04100d7810 */ /* 0x000fe40007ffe0ff */
[----:B------:R-:W-:-:S02]  /*d1e0*/  PLOP3.LUT P0, PT, P0, P1, P2, 0xe0, 0x0 ;  /* 0x000000000000781c */ /* 0x000fc40000703c20 */
[----:B------:R-:W-:Y:S02]  /*d1f0*/  LOP3.LUT P1, RZ, R3, 0x7fffff, RZ, 0xc0, !PT ;  /* 0x007fffff03ff7812 */ /* 0x000fe4000782c0ff */
[----:B------:R-:W-:Y:S02]  /*d200*/  SEL R2, RZ, 0x1, !P0 ;  /* 0x00000001ff027807 */ /* 0x000fe40004000000 */
[----:B------:R-:W-:Y:S02]  /*d210*/  SHF.R.U32.HI R6, RZ, R13, R6 ;  /* 0x0000000dff067219 */ /* 0x000fe40000011606 */
[----:B------:R-:W-:-:S04]  /*d220*/  IADD3 R2, -R2, RZ, RZ ;  /* 0x000000ff02027210 */ /* 0x000fc80007ffe1ff */
[----:B------:R-:W-:-:S13]  /*d230*/  ISETP.GE.AND P0, PT, R2, RZ, PT ;  /* 0x000000ff0200720c */ /* 0x000fda0003f06270 */
[----:B------:R-:W-:-:S04]  /*d240*/  @!P0 IADD3 R6, R6, 0x1, RZ ;  /* 0x0000000106068810 */ /* 0x000fc80007ffe0ff */
[----:B------:R-:W-:-:S04]  /*d250*/  @!P1 SHF.L.U32 R6, R6, 0x1, RZ ;  /* 0x0000000106069819 */ /* 0x000fc800000006ff */
[----:B------:R-:W-:Y:S01]  /*d260*/  LOP3.LUT R6, R6, 0x80000000, R3, 0xf8, !PT ;  /* 0x8000000006067812 */ /* 0x000fe200078ef803 */
[----:B------:R-:W-:Y:S06]  /*d270*/  BRA `(.L_x_103) ;  /* 0x0000000000047947 */ /* 0x000fec0003800000 */
.L_x_104:
[----:B------:R1:W2:Y:S02]  /*d280*/  MUFU.RCP R6, R3 ;  /* 0x0000000300067308 */ /* 0x0002a40000001000 */
.L_x_103:
[----:B------:R-:W-:Y:S05]  /*d290*/  BSYNC B2 ;  /* 0x0000000000027941 */ /* 0x000fea0003800000 */
.L_x_101:
[----:B------:R-:W-:Y:S02]  /*d2a0*/  MOV R2, R12 ;  /* 0x0000000c00027202 */ /* 0x000fe40000000f00 */
[----:B-1----:R-:W-:-:S04]  /*d2b0*/  MOV R3, 0x0 ;  /* 0x0000000000037802 */ /* 0x002fc80000000f00 */
[----:B--2---:R-:W-:Y:S05]  /*d2c0*/  RET.REL.NODEC R2 `(_ZN7cutlass13device_kernelINS_4fmha6kernel28FmhaKernelTmaWarpSpecializedINS1_10collective30FmhaMainloopTmaWarpSpecializedINS_6half_tEffN4cute5tupleIJNS7_1CILi128EEENS9_ILi256EEENS9_ILi64EEEEEENS8_IJiNS9_ILi1EEENS8_IJiiEEEEEESG_SG_NS4_13DefaultFusionEJEEENS4_15FmhaFwdEpilogueIS6_fNS8_IJSC_SC_SB_EEEEENS2_23IndividualTileSchedulerEJEEEEEvNT_6ParamsE) ;  /* 0xffffff2c024c7950 */ /* 0x004fea0003c3ffff */
.L_x_105:
[----:B------:R-:W-:-:S00]  /*d2d0*/  BRA `(.L_x_105) ;  /* 0xfffffffc00fc7947 */ /* 0x000fc0000383ffff */
[----:B------:R-:W-:-:S00]  /*d2e0*/  NOP ;  /* 0x0000000000007918 */ /* 0x000fc00000000000 */
        /* <DEDUP_REMOVED lines=9> */
.L_x_106:


//--------------------- .nv.global.init           --------------------------
	.section	.nv.global.init,"aw",@progbits
.nv.global.init:
	.type		$str$24,@object
	.size		$str$24,($str$25 - $str$24)
$str$24:
        /*0000*/ 	.byte	0x28, 0x61, 0x64, 0x64, 0x72, 0x65, 0x73, 0x73, 0x20, 0x26, 0x20, 0x6d, 0x61, 0x73, 0x6b, 0x29
        /*0010*/ 	.byte	0x20, 0x3d, 0x3d, 0x20, 0x30, 0x00
	.type		$str$25,@object
	.size		$str$25,(__unnamed_1 - $str$25)
$str$25:
        /*0016*/ 	.byte	0x2f, 0x74, 0x6d, 0x70, 0x2f, 0x63, 0x75, 0x74, 0x6c, 0x61, 0x73, 0x73, 0x5f, 0x73, 0x77, 0x65
        /*0026*/ 	.byte	0x65, 0x70, 0x5f, 0x73, 0x72, 0x63, 0x2f, 0x69, 0x6e, 0x63, 0x6c, 0x75, 0x64, 0x65, 0x2f, 0x63
        /*0036*/ 	.byte	0x75, 0x74, 0x65, 0x2f, 0x70, 0x6f, 0x69, 0x6e, 0x74, 0x65, 0x72, 0x5f, 0x66, 0x6c, 0x61, 0x67
        /*0046*/ 	.byte	0x67, 0x65, 0x64, 0x2e, 0x68, 0x70, 0x70, 0x00
	.type		__unnamed_1,@object
	.size		__unnamed_1,(.L_0 - __unnamed_1)
__unnamed_1:
        /*004e*/ 	.byte	0x61, 0x75, 0x74, 0x6f, 0x20, 0x63, 0x75, 0x74, 0x65, 0x3a, 0x3a, 0x61, 0x73, 0x5f, 0x70, 0x6f
        /* <DEDUP_REMOVED lines=27> */
        /*020e*/ 	.byte	0x3e, 0x3e, 0x3e, 0x3e, 0x3e, 0x5d, 0x00
.L_0:


//--------------------- .nv.shared._ZN7cutlass13device_kernelINS_4fmha6kernel28FmhaKernelTmaWarpSpecializedINS1_10collective30FmhaMainloopTmaWarpSpecializedINS_6half_tEffN4cute5tupleIJNS7_1CILi128EEENS9_ILi256EEENS9_ILi64EEEEEENS8_IJiNS9_ILi1EEENS8_IJiiEEEEEESG_SG_NS4_13DefaultFusionEJEEENS4_15FmhaFwdEpilogueIS6_fNS8_IJSC_SC_SB_EEEEENS2_23IndividualTileSchedulerEJEEEEEvNT_6ParamsE --------------------------
	.section	.nv.shared._ZN7cutlass13device_kernelINS_4fmha6kernel28FmhaKernelTmaWarpSpecializedINS1_10collective30FmhaMainloopTmaWarpSpecializedINS_6half_tEffN4cute5tupleIJNS7_1CILi128EEENS9_ILi256EEENS9_ILi64EEEEEENS8_IJiNS9_ILi1EEENS8_IJiiEEEEEESG_SG_NS4_13DefaultFusionEJEEENS4_15FmhaFwdEpilogueIS6_fNS8_IJSC_SC_SB_EEEEENS2_23IndividualTileSchedulerEJEEEEEvNT_6ParamsE,"aw",@nobits
	.sectionflags	@""
	.align	16
	.zero		1024


//--------------------- .nv.shared.reserved.0     --------------------------
	.section	.nv.shared.reserved.0,"aw",@nobits
	.weak		__nv_reservedSMEM_offset_0_alias
	.size		__nv_reservedSMEM_offset_0_alias, 0, 0
	.other		__nv_reservedSMEM_offset_0_alias,@"STO_CUDA_RESERVED_SHARED STV_DEFAULT"
__nv_reservedSMEM_offset_0_alias:
	.zero		0


//--------------------- .nv.global                --------------------------
	.section	.nv.global,"aw",@nobits
.nv.global:
	.type		_ZN39_INTERNAL_5f385aca_4_k_cu_30d4527c_27864cute1_E,@object
	.size		_ZN39_INTERNAL_5f385aca_4_k_cu_30d4527c_27864cute1_E,(_ZN39_INTERNAL_5f385aca_4_k_cu_30d4527c_27864cuda3std3__45__cpo6cbeginE - _ZN39_INTERNAL_5f385aca_4_k_cu_30d4527c_27864cute1_E)
_ZN39_INTERNAL_5f385aca_4_k_cu_30d4527c_27864cute1_E:
	.zero		1
	.type		_ZN39_INTERNAL_5f385aca_4_k_cu_30d4527c_27864cuda3std3__45__cpo6cbeginE,@object
	.size		_ZN39_INTERNAL_5f385aca_4_k_cu_30d4527c_27864cuda3std3__45__cpo6cbeginE,(_ZN39_INTERNAL_5f385aca_4_k_cu_30d4527c_27864cuda3std3__48in_placeE - _ZN39_INTERNAL_5f385aca_4_k_cu_30d4527c_27864cuda3std3__45__cpo6cbeginE)
_ZN39_INTERNAL_5f385aca_4_k_cu_30d4527c_27864cuda3std3__45__cpo6cbeginE:
	.zero		1
	.type		_ZN39_INTERNAL_5f385aca_4_k_cu_30d4527c_27864cuda3std3__48in_placeE,@object
	.size		_ZN39_INTERNAL_5f385aca_4_k_cu_30d4527c_27864cuda3std3__48in_placeE,(_ZN39_INTERNAL_5f385aca_4_k_cu_30d4527c_27864cuda3std6ranges3__45__cpo9iter_moveE - _ZN39_INTERNAL_5f385aca_4_k_cu_30d4527c_27864cuda3std3__48in_placeE)
_ZN39_INTERNAL_5f385aca_4_k_cu_30d4527c_27864cuda3std3__48in_placeE:
	.zero		1
	.type		_ZN39_INTERNAL_5f385aca_4_k_cu_30d4527c_27864cuda3std6ranges3__45__cpo9iter_moveE,@object
	.size		_ZN39_INTERNAL_5f385aca_4_k_cu_30d4527c_27864cuda3std6ranges3__45__cpo9iter_moveE,(_ZN39_INTERNAL_5f385aca_4_k_cu_30d4527c_27864cuda3std3__45__cpo5beginE - _ZN39_INTERNAL_5f385aca_4_k_cu_30d4527c_27864cuda3std6ranges3__45__cpo9iter_moveE)
_ZN39_INTERNAL_5f385aca_4_k_cu_30d4527c_27864cuda3std6ranges3__45__cpo9iter_moveE:
	.zero		1
	.type		_ZN39_INTERNAL_5f385aca_4_k_cu_30d4527c_27864cuda3std3__45__cpo5beginE,@object
	.size		_ZN39_INTERNAL_5f385aca_4_k_cu_30d4527c_27864cuda3std3__45__cpo5beginE,(_ZN39_INTERNAL_5f385aca_4_k_cu_30d4527c_27864cuda3std3__441_GLOBAL__N__5f385aca_4_k_cu_30d4527c_27866ignoreE - _ZN39_INTERNAL_5f385aca_4_k_cu_30d4527c_27864cuda3std3__45__cpo5beginE)
_ZN39_INTERNAL_5f385aca_4_k_cu_30d4527c_27864cuda3std3__45__cpo5beginE:
	.zero		1
	.type		_ZN39_INTERNAL_5f385aca_4_k_cu_30d4527c_27864cuda3std3__441_GLOBAL__N__5f385aca_4_k_cu_30d4527c_27866ignoreE,@object
	.size		_ZN39_INTERNAL_5f385aca_4_k_cu_30d4527c_27864cuda3std3__441_GLOBAL__N__5f385aca_4_k_cu_30d4527c_27866ignoreE,(_ZN39_INTERNAL_5f385aca_4_k_cu_30d4527c_27864cute7productE - _ZN39_INTERNAL_5f385aca_4_k_cu_30d4527c_27864cuda3std3__441_GLOBAL__N__5f385aca_4_k_cu_30d4527c_27866ignoreE)
_ZN39_INTERNAL_5f385aca_4_k_cu_30d4527c_27864cuda3std3__441_GLOBAL__N__5f385aca_4_k_cu_30d4527c_27866ignoreE:
	.zero		1
	.type		_ZN39_INTERNAL_5f385aca_4_k_cu_30d4527c_27864cute7productE,@object
	.size		_ZN39_INTERNAL_5f385aca_4_k_cu_30d4527c_27864cute7productE,(_ZN39_INTERNAL_5f385aca_4_k_cu_30d4527c_27864cuda3std3__45__cpo3endE - _ZN39_INTERNAL_5f385aca_4_k_cu_30d4527c_27864cute7productE)
_ZN39_INTERNAL_5f385aca_4_k_cu_30d4527c_27864cute7productE:
	.zero		1
	.type		_ZN39_INTERNAL_5f385aca_4_k_cu_30d4527c_27864cuda3std3__45__cpo3endE,@object
	.size		_ZN39_INTERNAL_5f385aca_4_k_cu_30d4527c_27864cuda3std3__45__cpo3endE,(_ZN39_INTERNAL_5f385aca_4_k_cu_30d4527c_27864cuda3std3__419piecewise_constructE - _ZN39_INTERNAL_5f385aca_4_k_cu_30d4527c_27864cuda3std3__45__cpo3endE)
_ZN39_INTERNAL_5f385aca_4_k_cu_30d4527c_27864cuda3std3__45__cpo3endE:
	.zero		1
	.type		_ZN39_INTERNAL_5f385aca_4_k_cu_30d4527c_27864cuda3std3__419piecewise_constructE,@object
	.size		_ZN39_INTERNAL_5f385aca_4_k_cu_30d4527c_27864cuda3std3__419piecewise_constructE,(_ZN39_INTERNAL_5f385aca_4_k_cu_30d4527c_27864cuda3std3__45__cpo4cendE - _ZN39_INTERNAL_5f385aca_4_k_cu_30d4527c_27864cuda3std3__419piecewise_constructE)
_ZN39_INTERNAL_5f385aca_4_k_cu_30d4527c_27864cuda3std3__419piecewise_constructE:
	.zero		1
	.type		_ZN39_INTERNAL_5f385aca_4_k_cu_30d4527c_27864cuda3std3__45__cpo4cendE,@object
	.size		_ZN39_INTERNAL_5f385aca_4_k_cu_30d4527c_27864cuda3std3__45__cpo4cendE,(_ZN39_INTERNAL_5f385aca_4_k_cu_30d4527c_27864cuda3std6ranges3__45__cpo4swapE - _ZN39_INTERNAL_5f385aca_4_k_cu_30d4527c_27864cuda3std3__45__cpo4cendE)
_ZN39_INTERNAL_5f385aca_4_k_cu_30d4527c_27864cuda3std3__45__cpo4cendE:
	.zero		1
	.type		_ZN39_INTERNAL_5f385aca_4_k_cu_30d4527c_27864cuda3std6ranges3__45__cpo4swapE,@object
	.size		_ZN39_INTERNAL_5f385aca_4_k_cu_30d4527c_27864cuda3std6ranges3__45__cpo4swapE,(.L_8 - _ZN39_INTERNAL_5f385aca_4_k_cu_30d4527c_27864cuda3std6ranges3__45__cpo4swapE)
_ZN39_INTERNAL_5f385aca_4_k_cu_30d4527c_27864cuda3std6ranges3__45__cpo4swapE:
	.zero		1
.L_8:


//--------------------- .nv.constant0._ZN7cutlass13device_kernelINS_4fmha6kernel28FmhaKernelTmaWarpSpecializedINS1_10collective30FmhaMainloopTmaWarpSpecializedINS_6half_tEffN4cute5tupleIJNS7_1CILi128EEENS9_ILi256EEENS9_ILi64EEEEEENS8_IJiNS9_ILi1EEENS8_IJiiEEEEEESG_SG_NS4_13DefaultFusionEJEEENS4_15FmhaFwdEpilogueIS6_fNS8_IJSC_SC_SB_EEEEENS2_23IndividualTileSchedulerEJEEEEEvNT_6ParamsE --------------------------
	.section	.nv.constant0._ZN7cutlass13device_kernelINS_4fmha6kernel28FmhaKernelTmaWarpSpecializedINS1_10collective30FmhaMainloopTmaWarpSpecializedINS_6half_tEffN4cute5tupleIJNS7_1CILi128EEENS9_ILi256EEENS9_ILi64EEEEEENS8_IJiNS9_ILi1EEENS8_IJiiEEEEEESG_SG_NS4_13DefaultFusionEJEEENS4_15FmhaFwdEpilogueIS6_fNS8_IJSC_SC_SB_EEEEENS2_23IndividualTileSchedulerEJEEEEEvNT_6ParamsE,"a",@progbits
	.sectionflags	@""
	.align	4
.nv.constant0._ZN7cutlass13device_kernelINS_4fmha6kernel28FmhaKernelTmaWarpSpecializedINS1_10collective30FmhaMainloopTmaWarpSpecializedINS_6half_tEffN4cute5tupleIJNS7_1CILi128EEENS9_ILi256EEENS9_ILi64EEEEEENS8_IJiNS9_ILi1EEENS8_IJiiEEEEEESG_SG_NS4_13DefaultFusionEJEEENS4_15FmhaFwdEpilogueIS6_fNS8_IJSC_SC_SB_EEEEENS2_23IndividualTileSchedulerEJEEEEEvNT_6ParamsE:
	.zero		2688


//--------------------- SYMBOLS --------------------------

	.type		.nv.reservedSmem.offset0,@object
	.size		.nv.reservedSmem.offset0,0x4
	.type		__assertfail,@function
